//
// Generated by NVIDIA NVVM Compiler
//
// Compiler Build ID: CL-36424714
// Cuda compilation tools, release 13.0, V13.0.88
// Based on NVVM 20.0.0
//

.version 9.0
.target sm_100
.address_size 64

	// .globl	_Z15run_simple_sortPfPi

.visible .entry _Z15run_simple_sortPfPi(
	.param .u64 .ptr .align 1 _Z15run_simple_sortPfPi_param_0,
	.param .u64 .ptr .align 1 _Z15run_simple_sortPfPi_param_1
)
{
	.reg .pred 	%p<45>;
	.reg .b16 	%rs<15>;
	.reg .b32 	%r<157>;
	.reg .b32 	%f<114>;
	.reg .b64 	%rd<19>;

	ld.param.u64 	%rd4, [_Z15run_simple_sortPfPi_param_0];
	ld.param.u64 	%rd5, [_Z15run_simple_sortPfPi_param_1];
	cvta.to.global.u64 	%rd1, %rd4;
	cvta.to.global.u64 	%rd6, %rd5;
	mov.u32 	%r39, %ctaid.x;
	mov.u32 	%r40, %ntid.x;
	mov.u32 	%r41, %tid.x;
	mad.lo.s32 	%r42, %r39, %r40, %r41;
	shl.b32 	%r143, %r42, 11;
	mul.wide.s32 	%rd7, %r42, 4;
	add.s64 	%rd8, %rd6, %rd7;
	ld.global.u32 	%r2, [%rd8];
	add.s32 	%r3, %r2, %r143;
	setp.lt.s32 	%p1, %r2, 1;
	@%p1 bra 	$L__BB0_20;
	add.s32 	%r4, %r2, -2;
	cvt.u16.u32 	%rs1, %r2;
	add.s32 	%r5, %r3, -1;
	mov.b32 	%r142, 0;
	mov.b16 	%rs13, 0;
	mov.u16 	%rs14, %rs13;
$L__BB0_2:
	not.b32 	%r44, %r142;
	add.s32 	%r8, %r2, %r44;
	mul.wide.s32 	%rd9, %r143, 4;
	add.s64 	%rd2, %rd1, %rd9;
	ld.global.f32 	%f1, [%rd2];
	setp.ge.s32 	%p2, %r143, %r5;
	mov.f32 	%f113, %f1;
	mov.u32 	%r156, %r143;
	@%p2 bra 	$L__BB0_17;
	sub.s32 	%r46, %r4, %r142;
	setp.lt.u32 	%p3, %r46, 15;
	mov.u32 	%r151, %r143;
	mov.u32 	%r156, %r143;
	mov.f32 	%f113, %f1;
	@%p3 bra 	$L__BB0_7;
	add.s32 	%r145, %r143, 8;
	and.b32  	%r47, %r8, -16;
	neg.s32 	%r144, %r47;
	mov.u32 	%r156, %r143;
	mov.f32 	%f113, %f1;
$L__BB0_5:
	.pragma "nounroll";
	add.s32 	%r48, %r145, -8;
	add.s32 	%r49, %r145, -7;
	mul.wide.s32 	%rd10, %r48, 4;
	add.s64 	%rd11, %rd1, %rd10;
	ld.global.f32 	%f17, [%rd11+4];
	cvt.rzi.u32.f32 	%r50, %f17;
	cvt.rn.f32.u32 	%f18, %r50;
	setp.gt.f32 	%p4, %f113, %f18;
	selp.f32 	%f19, %f18, %f113, %p4;
	selp.b32 	%r51, %r49, %r156, %p4;
	add.s32 	%r52, %r145, -6;
	ld.global.f32 	%f20, [%rd11+8];
	cvt.rzi.u32.f32 	%r53, %f20;
	cvt.rn.f32.u32 	%f21, %r53;
	setp.gt.f32 	%p5, %f19, %f21;
	selp.f32 	%f22, %f21, %f19, %p5;
	selp.b32 	%r54, %r52, %r51, %p5;
	add.s32 	%r55, %r145, -5;
	ld.global.f32 	%f23, [%rd11+12];
	cvt.rzi.u32.f32 	%r56, %f23;
	cvt.rn.f32.u32 	%f24, %r56;
	setp.gt.f32 	%p6, %f22, %f24;
	selp.f32 	%f25, %f24, %f22, %p6;
	selp.b32 	%r57, %r55, %r54, %p6;
	add.s32 	%r58, %r145, -4;
	ld.global.f32 	%f26, [%rd11+16];
	cvt.rzi.u32.f32 	%r59, %f26;
	cvt.rn.f32.u32 	%f27, %r59;
	setp.gt.f32 	%p7, %f25, %f27;
	selp.f32 	%f28, %f27, %f25, %p7;
	selp.b32 	%r60, %r58, %r57, %p7;
	add.s32 	%r61, %r145, -3;
	ld.global.f32 	%f29, [%rd11+20];
	cvt.rzi.u32.f32 	%r62, %f29;
	cvt.rn.f32.u32 	%f30, %r62;
	setp.gt.f32 	%p8, %f28, %f30;
	selp.f32 	%f31, %f30, %f28, %p8;
	selp.b32 	%r63, %r61, %r60, %p8;
	add.s32 	%r64, %r145, -2;
	ld.global.f32 	%f32, [%rd11+24];
	cvt.rzi.u32.f32 	%r65, %f32;
	cvt.rn.f32.u32 	%f33, %r65;
	setp.gt.f32 	%p9, %f31, %f33;
	selp.f32 	%f34, %f33, %f31, %p9;
	selp.b32 	%r66, %r64, %r63, %p9;
	add.s32 	%r67, %r145, -1;
	ld.global.f32 	%f35, [%rd11+28];
	cvt.rzi.u32.f32 	%r68, %f35;
	cvt.rn.f32.u32 	%f36, %r68;
	setp.gt.f32 	%p10, %f34, %f36;
	selp.f32 	%f37, %f36, %f34, %p10;
	selp.b32 	%r69, %r67, %r66, %p10;
	add.s32 	%r70, %r145, 8;
	ld.global.f32 	%f38, [%rd11+32];
	cvt.rzi.u32.f32 	%r71, %f38;
	cvt.rn.f32.u32 	%f39, %r71;
	setp.gt.f32 	%p11, %f37, %f39;
	selp.f32 	%f40, %f39, %f37, %p11;
	selp.b32 	%r72, %r145, %r69, %p11;
	add.s32 	%r73, %r145, 1;
	ld.global.f32 	%f41, [%rd11+36];
	cvt.rzi.u32.f32 	%r74, %f41;
	cvt.rn.f32.u32 	%f42, %r74;
	setp.gt.f32 	%p12, %f40, %f42;
	selp.f32 	%f43, %f42, %f40, %p12;
	selp.b32 	%r75, %r73, %r72, %p12;
	add.s32 	%r76, %r145, 2;
	ld.global.f32 	%f44, [%rd11+40];
	cvt.rzi.u32.f32 	%r77, %f44;
	cvt.rn.f32.u32 	%f45, %r77;
	setp.gt.f32 	%p13, %f43, %f45;
	selp.f32 	%f46, %f45, %f43, %p13;
	selp.b32 	%r78, %r76, %r75, %p13;
	add.s32 	%r79, %r145, 3;
	ld.global.f32 	%f47, [%rd11+44];
	cvt.rzi.u32.f32 	%r80, %f47;
	cvt.rn.f32.u32 	%f48, %r80;
	setp.gt.f32 	%p14, %f46, %f48;
	selp.f32 	%f49, %f48, %f46, %p14;
	selp.b32 	%r81, %r79, %r78, %p14;
	add.s32 	%r82, %r145, 4;
	ld.global.f32 	%f50, [%rd11+48];
	cvt.rzi.u32.f32 	%r83, %f50;
	cvt.rn.f32.u32 	%f51, %r83;
	setp.gt.f32 	%p15, %f49, %f51;
	selp.f32 	%f52, %f51, %f49, %p15;
	selp.b32 	%r84, %r82, %r81, %p15;
	add.s32 	%r85, %r145, 5;
	ld.global.f32 	%f53, [%rd11+52];
	cvt.rzi.u32.f32 	%r86, %f53;
	cvt.rn.f32.u32 	%f54, %r86;
	setp.gt.f32 	%p16, %f52, %f54;
	selp.f32 	%f55, %f54, %f52, %p16;
	selp.b32 	%r87, %r85, %r84, %p16;
	add.s32 	%r88, %r145, 6;
	ld.global.f32 	%f56, [%rd11+56];
	cvt.rzi.u32.f32 	%r89, %f56;
	cvt.rn.f32.u32 	%f57, %r89;
	setp.gt.f32 	%p17, %f55, %f57;
	selp.f32 	%f58, %f57, %f55, %p17;
	selp.b32 	%r90, %r88, %r87, %p17;
	add.s32 	%r91, %r145, 7;
	ld.global.f32 	%f59, [%rd11+60];
	cvt.rzi.u32.f32 	%r92, %f59;
	cvt.rn.f32.u32 	%f60, %r92;
	setp.gt.f32 	%p18, %f58, %f60;
	selp.f32 	%f61, %f60, %f58, %p18;
	selp.b32 	%r93, %r91, %r90, %p18;
	ld.global.f32 	%f62, [%rd11+64];
	cvt.rzi.u32.f32 	%r94, %f62;
	cvt.rn.f32.u32 	%f63, %r94;
	setp.gt.f32 	%p19, %f61, %f63;
	selp.f32 	%f113, %f63, %f61, %p19;
	selp.b32 	%r156, %r70, %r93, %p19;
	add.s32 	%r145, %r145, 16;
	add.s32 	%r144, %r144, 16;
	setp.ne.s32 	%p20, %r144, 0;
	@%p20 bra 	$L__BB0_5;
	add.s32 	%r151, %r145, -8;
$L__BB0_7:
	and.b32  	%r95, %r8, 15;
	setp.eq.s32 	%p21, %r95, 0;
	@%p21 bra 	$L__BB0_17;
	not.b16 	%rs9, %rs14;
	add.s16 	%rs10, %rs9, %rs1;
	cvt.u32.u16 	%r97, %rs10;
	and.b32  	%r21, %r97, 15;
	add.s32 	%r98, %r21, -1;
	setp.lt.u32 	%p22, %r98, 7;
	@%p22 bra 	$L__BB0_10;
	add.s32 	%r99, %r151, 1;
	mul.wide.s32 	%rd12, %r151, 4;
	add.s64 	%rd13, %rd1, %rd12;
	ld.global.f32 	%f65, [%rd13+4];
	cvt.rzi.u32.f32 	%r100, %f65;
	cvt.rn.f32.u32 	%f66, %r100;
	setp.gt.f32 	%p23, %f113, %f66;
	selp.f32 	%f67, %f66, %f113, %p23;
	selp.b32 	%r101, %r99, %r156, %p23;
	add.s32 	%r102, %r151, 2;
	ld.global.f32 	%f68, [%rd13+8];
	cvt.rzi.u32.f32 	%r103, %f68;
	cvt.rn.f32.u32 	%f69, %r103;
	setp.gt.f32 	%p24, %f67, %f69;
	selp.f32 	%f70, %f69, %f67, %p24;
	selp.b32 	%r104, %r102, %r101, %p24;
	add.s32 	%r105, %r151, 3;
	ld.global.f32 	%f71, [%rd13+12];
	cvt.rzi.u32.f32 	%r106, %f71;
	cvt.rn.f32.u32 	%f72, %r106;
	setp.gt.f32 	%p25, %f70, %f72;
	selp.f32 	%f73, %f72, %f70, %p25;
	selp.b32 	%r107, %r105, %r104, %p25;
	add.s32 	%r108, %r151, 4;
	ld.global.f32 	%f74, [%rd13+16];
	cvt.rzi.u32.f32 	%r109, %f74;
	cvt.rn.f32.u32 	%f75, %r109;
	setp.gt.f32 	%p26, %f73, %f75;
	selp.f32 	%f76, %f75, %f73, %p26;
	selp.b32 	%r110, %r108, %r107, %p26;
	add.s32 	%r111, %r151, 5;
	ld.global.f32 	%f77, [%rd13+20];
	cvt.rzi.u32.f32 	%r112, %f77;
	cvt.rn.f32.u32 	%f78, %r112;
	setp.gt.f32 	%p27, %f76, %f78;
	selp.f32 	%f79, %f78, %f76, %p27;
	selp.b32 	%r113, %r111, %r110, %p27;
	add.s32 	%r114, %r151, 6;
	ld.global.f32 	%f80, [%rd13+24];
	cvt.rzi.u32.f32 	%r115, %f80;
	cvt.rn.f32.u32 	%f81, %r115;
	setp.gt.f32 	%p28, %f79, %f81;
	selp.f32 	%f82, %f81, %f79, %p28;
	selp.b32 	%r116, %r114, %r113, %p28;
	add.s32 	%r117, %r151, 7;
	ld.global.f32 	%f83, [%rd13+28];
	cvt.rzi.u32.f32 	%r118, %f83;
	cvt.rn.f32.u32 	%f84, %r118;
	setp.gt.f32 	%p29, %f82, %f84;
	selp.f32 	%f85, %f84, %f82, %p29;
	selp.b32 	%r119, %r117, %r116, %p29;
	add.s32 	%r151, %r151, 8;
	ld.global.f32 	%f86, [%rd13+32];
	cvt.rzi.u32.f32 	%r120, %f86;
	cvt.rn.f32.u32 	%f87, %r120;
	setp.gt.f32 	%p30, %f85, %f87;
	selp.f32 	%f113, %f87, %f85, %p30;
	selp.b32 	%r156, %r151, %r119, %p30;
$L__BB0_10:
	and.b32  	%r121, %r21, 7;
	setp.eq.s32 	%p31, %r121, 0;
	@%p31 bra 	$L__BB0_17;
	not.b16 	%rs11, %rs13;
	add.s16 	%rs12, %rs11, %rs1;
	cvt.u32.u16 	%r123, %rs12;
	and.b32  	%r124, %r123, 7;
	and.b32  	%r27, %r123, 3;
	add.s32 	%r125, %r124, -1;
	setp.lt.u32 	%p32, %r125, 3;
	@%p32 bra 	$L__BB0_13;
	add.s32 	%r126, %r151, 1;
	mul.wide.s32 	%rd14, %r151, 4;
	add.s64 	%rd15, %rd1, %rd14;
	ld.global.f32 	%f89, [%rd15+4];
	cvt.rzi.u32.f32 	%r127, %f89;
	cvt.rn.f32.u32 	%f90, %r127;
	setp.gt.f32 	%p33, %f113, %f90;
	selp.f32 	%f91, %f90, %f113, %p33;
	selp.b32 	%r128, %r126, %r156, %p33;
	add.s32 	%r129, %r151, 2;
	ld.global.f32 	%f92, [%rd15+8];
	cvt.rzi.u32.f32 	%r130, %f92;
	cvt.rn.f32.u32 	%f93, %r130;
	setp.gt.f32 	%p34, %f91, %f93;
	selp.f32 	%f94, %f93, %f91, %p34;
	selp.b32 	%r131, %r129, %r128, %p34;
	add.s32 	%r132, %r151, 3;
	ld.global.f32 	%f95, [%rd15+12];
	cvt.rzi.u32.f32 	%r133, %f95;
	cvt.rn.f32.u32 	%f96, %r133;
	setp.gt.f32 	%p35, %f94, %f96;
	selp.f32 	%f97, %f96, %f94, %p35;
	selp.b32 	%r134, %r132, %r131, %p35;
	add.s32 	%r151, %r151, 4;
	ld.global.f32 	%f98, [%rd15+16];
	cvt.rzi.u32.f32 	%r135, %f98;
	cvt.rn.f32.u32 	%f99, %r135;
	setp.gt.f32 	%p36, %f97, %f99;
	selp.f32 	%f113, %f99, %f97, %p36;
	selp.b32 	%r156, %r151, %r134, %p36;
$L__BB0_13:
	setp.eq.s32 	%p37, %r27, 0;
	@%p37 bra 	$L__BB0_17;
	add.s32 	%r136, %r151, 1;
	mul.wide.s32 	%rd16, %r151, 4;
	add.s64 	%rd3, %rd1, %rd16;
	ld.global.f32 	%f100, [%rd3+4];
	cvt.rzi.u32.f32 	%r137, %f100;
	cvt.rn.f32.u32 	%f101, %r137;
	setp.gt.f32 	%p38, %f113, %f101;
	selp.f32 	%f113, %f101, %f113, %p38;
	selp.b32 	%r156, %r136, %r156, %p38;
	setp.eq.s32 	%p39, %r27, 1;
	@%p39 bra 	$L__BB0_17;
	add.s32 	%r138, %r151, 2;
	ld.global.f32 	%f102, [%rd3+8];
	cvt.rzi.u32.f32 	%r139, %f102;
	cvt.rn.f32.u32 	%f103, %r139;
	setp.gt.f32 	%p40, %f113, %f103;
	selp.f32 	%f113, %f103, %f113, %p40;
	selp.b32 	%r156, %r138, %r156, %p40;
	setp.eq.s32 	%p41, %r27, 2;
	@%p41 bra 	$L__BB0_17;
	add.s32 	%r140, %r151, 3;
	ld.global.f32 	%f104, [%rd3+12];
	cvt.rzi.u32.f32 	%r141, %f104;
	cvt.rn.f32.u32 	%f105, %r141;
	setp.gt.f32 	%p42, %f113, %f105;
	selp.f32 	%f113, %f105, %f113, %p42;
	selp.b32 	%r156, %r140, %r156, %p42;
$L__BB0_17:
	setp.eq.s32 	%p43, %r143, %r156;
	@%p43 bra 	$L__BB0_19;
	mul.wide.s32 	%rd17, %r156, 4;
	add.s64 	%rd18, %rd1, %rd17;
	st.global.f32 	[%rd18], %f1;
	st.global.f32 	[%rd2], %f113;
$L__BB0_19:
	add.s32 	%r143, %r143, 1;
	setp.lt.s32 	%p44, %r143, %r3;
	add.s32 	%r142, %r142, 1;
	add.s16 	%rs14, %rs14, 1;
	add.s16 	%rs13, %rs13, 1;
	@%p44 bra 	$L__BB0_2;
$L__BB0_20:
	ret;

}
	// .globl	_Z10clasificarPfS_PiiS_
.visible .entry _Z10clasificarPfS_PiiS_(
	.param .u64 .ptr .align 1 _Z10clasificarPfS_PiiS__param_0,
	.param .u64 .ptr .align 1 _Z10clasificarPfS_PiiS__param_1,
	.param .u64 .ptr .align 1 _Z10clasificarPfS_PiiS__param_2,
	.param .u32 _Z10clasificarPfS_PiiS__param_3,
	.param .u64 .ptr .align 1 _Z10clasificarPfS_PiiS__param_4
)
{
	.reg .pred 	%p<4>;
	.reg .b32 	%r<21>;
	.reg .b32 	%f<6>;
	.reg .b64 	%rd<17>;

	ld.param.u64 	%rd6, [_Z10clasificarPfS_PiiS__param_0];
	ld.param.u64 	%rd3, [_Z10clasificarPfS_PiiS__param_1];
	ld.param.u64 	%rd4, [_Z10clasificarPfS_PiiS__param_2];
	ld.param.u32 	%r7, [_Z10clasificarPfS_PiiS__param_3];
	ld.param.u64 	%rd5, [_Z10clasificarPfS_PiiS__param_4];
	cvta.to.global.u64 	%rd7, %rd6;
	mov.u32 	%r10, %ctaid.x;
	mov.u32 	%r11, %ntid.x;
	mov.u32 	%r12, %tid.x;
	mad.lo.s32 	%r13, %r10, %r11, %r12;
	setp.lt.s32 	%p1, %r7, 0;
	mul.wide.s32 	%rd8, %r13, 4;
	add.s64 	%rd1, %rd7, %rd8;
	ld.global.f32 	%f5, [%rd1];
	mov.b32 	%r19, 0;
	@%p1 bra 	$L__BB1_5;
	add.s32 	%r19, %r7, 1;
	cvta.to.global.u64 	%rd2, %rd3;
	mov.b32 	%r18, 0;
$L__BB1_2:
	mul.wide.u32 	%rd9, %r18, 4;
	add.s64 	%rd10, %rd2, %rd9;
	ld.global.f32 	%f4, [%rd10];
	setp.gtu.f32 	%p2, %f5, %f4;
	@%p2 bra 	$L__BB1_4;
	cvta.to.global.u64 	%rd11, %rd4;
	add.s64 	%rd13, %rd11, %rd9;
	atom.global.add.u32 	%r20, [%rd13], 1;
	ld.global.f32 	%f5, [%rd1];
	mov.u32 	%r19, %r18;
	bra.uni 	$L__BB1_5;
$L__BB1_4:
	add.s32 	%r4, %r18, 1;
	setp.ne.s32 	%p3, %r18, %r7;
	mov.u32 	%r18, %r4;
	@%p3 bra 	$L__BB1_2;
$L__BB1_5:
	cvta.to.global.u64 	%rd14, %rd5;
	shl.b32 	%r16, %r19, 11;
	add.s32 	%r17, %r16, %r20;
	mul.wide.s32 	%rd15, %r17, 4;
	add.s64 	%rd16, %rd14, %rd15;
	st.global.f32 	[%rd16], %f5;
	ret;

}
	// .globl	_Z16rellenarIndFrontffPiPf
.visible .entry _Z16rellenarIndFrontffPiPf(
	.param .f32 _Z16rellenarIndFrontffPiPf_param_0,
	.param .f32 _Z16rellenarIndFrontffPiPf_param_1,
	.param .u64 .ptr .align 1 _Z16rellenarIndFrontffPiPf_param_2,
	.param .u64 .ptr .align 1 _Z16rellenarIndFrontffPiPf_param_3
)
{
	.reg .b32 	%r<7>;
	.reg .b32 	%f<5>;
	.reg .b64 	%rd<8>;

	ld.param.f32 	%f1, [_Z16rellenarIndFrontffPiPf_param_0];
	ld.param.f32 	%f2, [_Z16rellenarIndFrontffPiPf_param_1];
	ld.param.u64 	%rd1, [_Z16rellenarIndFrontffPiPf_param_2];
	ld.param.u64 	%rd2, [_Z16rellenarIndFrontffPiPf_param_3];
	cvta.to.global.u64 	%rd3, %rd2;
	cvta.to.global.u64 	%rd4, %rd1;
	mov.u32 	%r1, %ctaid.x;
	mov.u32 	%r2, %ntid.x;
	mov.u32 	%r3, %tid.x;
	mad.lo.s32 	%r4, %r1, %r2, %r3;
	mul.wide.s32 	%rd5, %r4, 4;
	add.s64 	%rd6, %rd4, %rd5;
	mov.b32 	%r5, 0;
	st.global.u32 	[%rd6], %r5;
	add.s32 	%r6, %r4, 1;
	cvt.rn.f32.s32 	%f3, %r6;
	fma.rn.f32 	%f4, %f2, %f3, %f1;
	add.s64 	%rd7, %rd3, %rd5;
	st.global.f32 	[%rd7], %f4;
	ret;

}


// ===== COMPILED SASS (sm_100) =====

	.target	sm_100

	.elftype	@"ET_EXEC"


//--------------------- .note.nv.tkinfo           --------------------------
	.section	.note.nv.tkinfo,"",@"SHT_NOTE"
	.sectionflags	@"SHF_NOTE_NV_TKINFO"
	.tkinfo
        /*0018*/ 	.word	0x00000002
        /*0030*/ 	.string	""
        /*0030*/ 	.string	"ptxas"
        /*0030*/ 	.string	"Cuda compilation tools, release 13.0, V13.0.88"
        /*0030*/ 	.string	"Build cuda_13.0.r13.0/compiler.36424714_0"
        /*0030*/ 	.string	"-arch sm_100 -m 64 "



//--------------------- .note.nv.cuinfo           --------------------------
	.section	.note.nv.cuinfo,"",@"SHT_NOTE"
	.sectionflags	@"SHF_NOTE_NV_CUINFO"
        /*0018*/ 	.short	0x0002
        /*001a*/ 	.short	0x0064
        /*001c*/ 	.short	0x0082
	.zero		2


//--------------------- .nv.info                  --------------------------
	.section	.nv.info,"",@"SHT_CUDA_INFO"
	.align	4


	//----- nvinfo : EIATTR_REGCOUNT
	.align		4
        /*0000*/ 	.byte	0x04, 0x2f
        /*0002*/ 	.short	(.L_1 - .L_0)
	.align		4
.L_0:
        /*0004*/ 	.word	index@(_Z15run_simple_sortPfPi)
        /*0008*/ 	.word	0x00000020


	//----- nvinfo : EIATTR_FRAME_SIZE
	.align		4
.L_1:
        /*000c*/ 	.byte	0x04, 0x11
        /*000e*/ 	.short	(.L_3 - .L_2)
	.align		4
.L_2:
        /*0010*/ 	.word	index@(_Z15run_simple_sortPfPi)
        /*0014*/ 	.word	0x00000000


	//----- nvinfo : EIATTR_REGCOUNT
	.align		4
.L_3:
        /*0018*/ 	.byte	0x04, 0x2f
        /*001a*/ 	.short	(.L_5 - .L_4)
	.align		4
.L_4:
        /*001c*/ 	.word	index@(_Z10clasificarPfS_PiiS_)
        /*0020*/ 	.word	0x0000000e


	//----- nvinfo : EIATTR_FRAME_SIZE
	.align		4
.L_5:
        /*0024*/ 	.byte	0x04, 0x11
        /*0026*/ 	.short	(.L_7 - .L_6)
	.align		4
.L_6:
        /*0028*/ 	.word	index@(_Z10clasificarPfS_PiiS_)
        /*002c*/ 	.word	0x00000000


	//----- nvinfo : EIATTR_REGCOUNT
	.align		4
.L_7:
        /*0030*/ 	.byte	0x04, 0x2f
        /*0032*/ 	.short	(.L_9 - .L_8)
	.align		4
.L_8:
        /*0034*/ 	.word	index@(_Z16rellenarIndFrontffPiPf)
        /*0038*/ 	.word	0x0000000e


	//----- nvinfo : EIATTR_FRAME_SIZE
	.align		4
.L_9:
        /*003c*/ 	.byte	0x04, 0x11
        /*003e*/ 	.short	(.L_11 - .L_10)
	.align		4
.L_10:
        /*0040*/ 	.word	index@(_Z16rellenarIndFrontffPiPf)
        /*0044*/ 	.word	0x00000000


	//----- nvinfo : EIATTR_MIN_STACK_SIZE
	.align		4
.L_11:
        /*0048*/ 	.byte	0x04, 0x12
        /*004a*/ 	.short	(.L_13 - .L_12)
	.align		4
.L_12:
        /*004c*/ 	.word	index@(_Z16rellenarIndFrontffPiPf)
        /*0050*/ 	.word	0x00000000


	//----- nvinfo : EIATTR_MIN_STACK_SIZE
	.align		4
.L_13:
        /*0054*/ 	.byte	0x04, 0x12
        /*0056*/ 	.short	(.L_15 - .L_14)
	.align		4
.L_14:
        /*0058*/ 	.word	index@(_Z10clasificarPfS_PiiS_)
        /*005c*/ 	.word	0x00000000


	//----- nvinfo : EIATTR_MIN_STACK_SIZE
	.align		4
.L_15:
        /*0060*/ 	.byte	0x04, 0x12
        /*0062*/ 	.short	(.L_17 - .L_16)
	.align		4
.L_16:
        /*0064*/ 	.word	index@(_Z15run_simple_sortPfPi)
        /*0068*/ 	.word	0x00000000
.L_17:


//--------------------- .nv.compat                --------------------------
	.section	.nv.compat,"",@"SHT_CUDA_COMPAT_INFO"
	.align	4
        /*0000*/ 	.byte	0x02, 0x09, 0x00, 0x00, 0x02, 0x02, 0x01, 0x00, 0x02, 0x05, 0x05, 0x00, 0x03, 0x07, 0x01, 0x01
        /*0010*/ 	.byte	0x02, 0x03, 0x00, 0x00, 0x02, 0x06, 0x01, 0x00, 0x04, 0x0b, 0x08, 0x00, 0x09, 0x00, 0x00, 0x00
        /*0020*/ 	.byte	0x00, 0x00, 0x00, 0x00


//--------------------- .nv.info._Z16rellenarIndFrontffPiPf --------------------------
	.section	.nv.info._Z16rellenarIndFrontffPiPf,"",@"SHT_CUDA_INFO"
	.sectionflags	@""
	.align	4


	//----- nvinfo : EIATTR_CUDA_API_VERSION
	.align		4
        /*0000*/ 	.byte	0x04, 0x37
        /*0002*/ 	.short	(.L_19 - .L_18)
.L_18:
        /*0004*/ 	.word	0x00000082


	//----- nvinfo : EIATTR_KPARAM_INFO
	.align		4
.L_19:
        /*0008*/ 	.byte	0x04, 0x17
        /*000a*/ 	.short	(.L_21 - .L_20)
.L_20:
        /*000c*/ 	.word	0x00000000
        /*0010*/ 	.short	0x0003
        /*0012*/ 	.short	0x0010
        /*0014*/ 	.byte	0x00, 0xf5, 0x21, 0x00


	//----- nvinfo : EIATTR_KPARAM_INFO
	.align		4
.L_21:
        /*0018*/ 	.byte	0x04, 0x17
        /*001a*/ 	.short	(.L_23 - .L_22)
.L_22:
        /*001c*/ 	.word	0x00000000
        /*0020*/ 	.short	0x0002
        /*0022*/ 	.short	0x0008
        /*0024*/ 	.byte	0x00, 0xf5, 0x21, 0x00


	//----- nvinfo : EIATTR_KPARAM_INFO
	.align		4
.L_23:
        /*0028*/ 	.byte	0x04, 0x17
        /*002a*/ 	.short	(.L_25 - .L_24)
.L_24:
        /*002c*/ 	.word	0x00000000
        /*0030*/ 	.short	0x0001
        /*0032*/ 	.short	0x0004
        /*0034*/ 	.byte	0x00, 0xf0, 0x11, 0x00


	//----- nvinfo : EIATTR_KPARAM_INFO
	.align		4
.L_25:
        /*0038*/ 	.byte	0x04, 0x17
        /*003a*/ 	.short	(.L_27 - .L_26)
.L_26:
        /*003c*/ 	.word	0x00000000
        /*0040*/ 	.short	0x0000
        /*0042*/ 	.short	0x0000
        /*0044*/ 	.byte	0x00, 0xf0, 0x11, 0x00


	//----- nvinfo : EIATTR_SPARSE_MMA_MASK
	.align		4
.L_27:
        /*0048*/ 	.byte	0x03, 0x50
        /*004a*/ 	.short	0x0000


	//----- nvinfo : EIATTR_MAXREG_COUNT
	.align		4
        /*004c*/ 	.byte	0x03, 0x1b
        /*004e*/ 	.short	0x00ff


	//----- nvinfo : EIATTR_MERCURY_ISA_VERSION
	.align		4
        /*0050*/ 	.byte	0x03, 0x5f
        /*0052*/ 	.short	0x0101


	//----- nvinfo : EIATTR_VRC_CTA_INIT_COUNT
	.align		4
        /*0054*/ 	.byte	0x02, 0x4a
	.zero		1
	.zero		1


	//----- nvinfo : EIATTR_EXIT_INSTR_OFFSETS
	.align		4
        /*0058*/ 	.byte	0x04, 0x1c
        /*005a*/ 	.short	(.L_29 - .L_28)


	//   ....[0]....
.L_28:
        /*005c*/ 	.word	0x00000100


	//----- nvinfo : EIATTR_CBANK_PARAM_SIZE
	.align		4
.L_29:
        /*0060*/ 	.byte	0x03, 0x19
        /*0062*/ 	.short	0x0018


	//----- nvinfo : EIATTR_PARAM_CBANK
	.align		4
        /*0064*/ 	.byte	0x04, 0x0a
        /*0066*/ 	.short	(.L_31 - .L_30)
	.align		4
.L_30:
        /*0068*/ 	.word	index@(.nv.constant0._Z16rellenarIndFrontffPiPf)
        /*006c*/ 	.short	0x0380
        /*006e*/ 	.short	0x0018


	//----- nvinfo : EIATTR_SW_WAR
	.align		4
.L_31:
        /*0070*/ 	.byte	0x04, 0x36
        /*0072*/ 	.short	(.L_33 - .L_32)
.L_32:
        /*0074*/ 	.word	0x00000008
.L_33:


//--------------------- .nv.info._Z10clasificarPfS_PiiS_ --------------------------
	.section	.nv.info._Z10clasificarPfS_PiiS_,"",@"SHT_CUDA_INFO"
	.sectionflags	@""
	.align	4


	//----- nvinfo : EIATTR_CUDA_API_VERSION
	.align		4
        /*0000*/ 	.byte	0x04, 0x37
        /*0002*/ 	.short	(.L_35 - .L_34)
.L_34:
        /*0004*/ 	.word	0x00000082


	//----- nvinfo : EIATTR_KPARAM_INFO
	.align		4
.L_35:
        /*0008*/ 	.byte	0x04, 0x17
        /*000a*/ 	.short	(.L_37 - .L_36)
.L_36:
        /*000c*/ 	.word	0x00000000
        /*0010*/ 	.short	0x0004
        /*0012*/ 	.short	0x0020
        /*0014*/ 	.byte	0x00, 0xf5, 0x21, 0x00


	//----- nvinfo : EIATTR_KPARAM_INFO
	.align		4
.L_37:
        /*0018*/ 	.byte	0x04, 0x17
        /*001a*/ 	.short	(.L_39 - .L_38)
.L_38:
        /*001c*/ 	.word	0x00000000
        /*0020*/ 	.short	0x0003
        /*0022*/ 	.short	0x0018
        /*0024*/ 	.byte	0x00, 0xf0, 0x11, 0x00


	//----- nvinfo : EIATTR_KPARAM_INFO
	.align		4
.L_39:
        /*0028*/ 	.byte	0x04, 0x17
        /*002a*/ 	.short	(.L_41 - .L_40)
.L_40:
        /*002c*/ 	.word	0x00000000
        /*0030*/ 	.short	0x0002
        /*0032*/ 	.short	0x0010
        /*0034*/ 	.byte	0x00, 0xf5, 0x21, 0x00


	//----- nvinfo : EIATTR_KPARAM_INFO
	.align		4
.L_41:
        /*0038*/ 	.byte	0x04, 0x17
        /*003a*/ 	.short	(.L_43 - .L_42)
.L_42:
        /*003c*/ 	.word	0x00000000
        /*0040*/ 	.short	0x0001
        /*0042*/ 	.short	0x0008
        /*0044*/ 	.byte	0x00, 0xf5, 0x21, 0x00


	//----- nvinfo : EIATTR_KPARAM_INFO
	.align		4
.L_43:
        /*0048*/ 	.byte	0x04, 0x17
        /*004a*/ 	.short	(.L_45 - .L_44)
.L_44:
        /*004c*/ 	.word	0x00000000
        /*0050*/ 	.short	0x0000
        /*0052*/ 	.short	0x0000
        /*0054*/ 	.byte	0x00, 0xf5, 0x21, 0x00


	//----- nvinfo : EIATTR_SPARSE_MMA_MASK
	.align		4
.L_45:
        /*0058*/ 	.byte	0x03, 0x50
        /*005a*/ 	.short	0x0000


	//----- nvinfo : EIATTR_MAXREG_COUNT
	.align		4
        /*005c*/ 	.byte	0x03, 0x1b
        /*005e*/ 	.short	0x00ff


	//----- nvinfo : EIATTR_MERCURY_ISA_VERSION
	.align		4
        /*0060*/ 	.byte	0x03, 0x5f
        /*0062*/ 	.short	0x0101


	//----- nvinfo : EIATTR_VRC_CTA_INIT_COUNT
	.align		4
        /*0064*/ 	.byte	0x02, 0x4a
	.zero		1
	.zero		1


	//----- nvinfo : EIATTR_EXIT_INSTR_OFFSETS
	.align		4
        /*0068*/ 	.byte	0x04, 0x1c
        /*006a*/ 	.short	(.L_47 - .L_46)


	//   ....[0]....
.L_46:
        /*006c*/ 	.word	0x00000260


	//----- nvinfo : EIATTR_CRS_STACK_SIZE
	.align		4
.L_47:
        /*0070*/ 	.byte	0x04, 0x1e
        /*0072*/ 	.short	(.L_49 - .L_48)
.L_48:
        /*0074*/ 	.word	0x00000000


	//----- nvinfo : EIATTR_CBANK_PARAM_SIZE
	.align		4
.L_49:
        /*0078*/ 	.byte	0x03, 0x19
        /*007a*/ 	.short	0x0028


	//----- nvinfo : EIATTR_PARAM_CBANK
	.align		4
        /*007c*/ 	.byte	0x04, 0x0a
        /*007e*/ 	.short	(.L_51 - .L_50)
	.align		4
.L_50:
        /*0080*/ 	.word	index@(.nv.constant0._Z10clasificarPfS_PiiS_)
        /*0084*/ 	.short	0x0380
        /*0086*/ 	.short	0x0028


	//----- nvinfo : EIATTR_SW_WAR
	.align		4
.L_51:
        /*0088*/ 	.byte	0x04, 0x36
        /*008a*/ 	.short	(.L_53 - .L_52)
.L_52:
        /*008c*/ 	.word	0x00000008
.L_53:


//--------------------- .nv.info._Z15run_simple_sortPfPi --------------------------
	.section	.nv.info._Z15run_simple_sortPfPi,"",@"SHT_CUDA_INFO"
	.sectionflags	@""
	.align	4


	//----- nvinfo : EIATTR_CUDA_API_VERSION
	.align		4
        /*0000*/ 	.byte	0x04, 0x37
        /*0002*/ 	.short	(.L_55 - .L_54)
.L_54:
        /*0004*/ 	.word	0x00000082


	//----- nvinfo : EIATTR_KPARAM_INFO
	.align		4
.L_55:
        /*0008*/ 	.byte	0x04, 0x17
        /*000a*/ 	.short	(.L_57 - .L_56)
.L_56:
        /*000c*/ 	.word	0x00000000
        /*0010*/ 	.short	0x0001
        /*0012*/ 	.short	0x0008
        /*0014*/ 	.byte	0x00, 0xf5, 0x21, 0x00


	//----- nvinfo : EIATTR_KPARAM_INFO
	.align		4
.L_57:
        /*0018*/ 	.byte	0x04, 0x17
        /*001a*/ 	.short	(.L_59 - .L_58)
.L_58:
        /*001c*/ 	.word	0x00000000
        /*0020*/ 	.short	0x0000
        /*0022*/ 	.short	0x0000
        /*0024*/ 	.byte	0x00, 0xf5, 0x21, 0x00


	//----- nvinfo : EIATTR_SPARSE_MMA_MASK
	.align		4
.L_59:
        /*0028*/ 	.byte	0x03, 0x50
        /*002a*/ 	.short	0x0000


	//----- nvinfo : EIATTR_MAXREG_COUNT
	.align		4
        /*002c*/ 	.byte	0x03, 0x1b
        /*002e*/ 	.short	0x00ff


	//----- nvinfo : EIATTR_MERCURY_ISA_VERSION
	.align		4
        /*0030*/ 	.byte	0x03, 0x5f
        /*0032*/ 	.short	0x0101


	//----- nvinfo : EIATTR_VRC_CTA_INIT_COUNT
	.align		4
        /*0034*/ 	.byte	0x02, 0x4a
	.zero		1
	.zero		1


	//----- nvinfo : EIATTR_EXIT_INSTR_OFFSETS
	.align		4
        /*0038*/ 	.byte	0x04, 0x1c
        /*003a*/ 	.short	(.L_61 - .L_60)


	//   ....[0]....
.L_60:
        /*003c*/ 	.word	0x000000a0


	//   ....[1]....
        /*0040*/ 	.word	0x00001190


	//----- nvinfo : EIATTR_CRS_STACK_SIZE
	.align		4
.L_61:
        /*0044*/ 	.byte	0x04, 0x1e
        /*0046*/ 	.short	(.L_63 - .L_62)
.L_62:
        /*0048*/ 	.word	0x00000000


	//----- nvinfo : EIATTR_CBANK_PARAM_SIZE
	.align		4
.L_63:
        /*004c*/ 	.byte	0x03, 0x19
        /*004e*/ 	.short	0x0010


	//----- nvinfo : EIATTR_PARAM_CBANK
	.align		4
        /*0050*/ 	.byte	0x04, 0x0a
        /*0052*/ 	.short	(.L_65 - .L_64)
	.align		4
.L_64:
        /*0054*/ 	.word	index@(.nv.constant0._Z15run_simple_sortPfPi)
        /*0058*/ 	.short	0x0380
        /*005a*/ 	.short	0x0010


	//----- nvinfo : EIATTR_SW_WAR
	.align		4
.L_65:
        /*005c*/ 	.byte	0x04, 0x36
        /*005e*/ 	.short	(.L_67 - .L_66)
.L_66:
        /*0060*/ 	.word	0x00000008
.L_67:


//--------------------- .nv.callgraph             --------------------------
	.section	.nv.callgraph,"",@"SHT_CUDA_CALLGRAPH"
	.align	4
	.sectionentsize	8
	.align		4
        /*0000*/ 	.word	0x00000000
	.align		4
        /*0004*/ 	.word	0xffffffff
	.align		4
        /*0008*/ 	.word	0x00000000
	.align		4
        /*000c*/ 	.word	0xfffffffe
	.align		4
        /*0010*/ 	.word	0x00000000
	.align		4
        /*0014*/ 	.word	0xfffffffd
	.align		4
        /*0018*/ 	.word	0x00000000
	.align		4
        /*001c*/ 	.word	0xfffffffc


//--------------------- .text._Z16rellenarIndFrontffPiPf --------------------------
	.section	.text._Z16rellenarIndFrontffPiPf,"ax",@progbits
	.align	128
        .global         _Z16rellenarIndFrontffPiPf
        .type           _Z16rellenarIndFrontffPiPf,@function
        .size           _Z16rellenarIndFrontffPiPf,(.L_x_18 - _Z16rellenarIndFrontffPiPf)
        .other          _Z16rellenarIndFrontffPiPf,@"STO_CUDA_ENTRY STV_DEFAULT"
_Z16rellenarIndFrontffPiPf:
.text._Z16rellenarIndFrontffPiPf:
[----:B------:R-:W-:Y:S01]  /*0000*/  LDC R1, c[0x0][0x37c] ;  /* 0x0000df00ff017b82 */ /* 0x000fe20000000800 */
[----:B------:R-:W0:Y:S07]  /*0010*/  S2R R0, SR_TID.X ;  /* 0x0000000000007919 */ /* 0x000e2e0000002100 */
[----:B------:R-:W0:Y:S08]  /*0020*/  S2UR UR4, SR_CTAID.X ;  /* 0x00000000000479c3 */ /* 0x000e300000002500 */
[----:B------:R-:W0:Y:S08]  /*0030*/  LDC R7, c[0x0][0x360] ;  /* 0x0000d800ff077b82 */ /* 0x000e300000000800 */
[----:B------:R-:W1:Y:S08]  /*0040*/  LDC.64 R2, c[0x0][0x388] ;  /* 0x0000e200ff027b82 */ /* 0x000e700000000a00 */
[----:B------:R-:W2:Y:S08]  /*0050*/  LDC.64 R10, c[0x0][0x380] ;  /* 0x0000e000ff0a7b82 */ /* 0x000eb00000000a00 */
[----:B------:R-:W3:Y:S01]  /*0060*/  LDC.64 R4, c[0x0][0x390] ;  /* 0x0000e400ff047b82 */ /* 0x000ee20000000a00 */
[----:B0-----:R-:W-:Y:S01]  /*0070*/  IMAD R7, R7, UR4, R0 ;  /* 0x0000000407077c24 */ /* 0x001fe2000f8e0200 */
[----:B------:R-:W0:Y:S04]  /*0080*/  LDCU.64 UR4, c[0x0][0x358] ;  /* 0x00006b00ff0477ac */ /* 0x000e280008000a00 */
[C---:B------:R-:W-:Y:S01]  /*0090*/  IADD3 R0, PT, PT, R7.reuse, 0x1, RZ ;  /* 0x0000000107007810 */ /* 0x040fe20007ffe0ff */
[----:B-1----:R-:W-:-:S03]  /*00a0*/  IMAD.WIDE R2, R7, 0x4, R2 ;  /* 0x0000000407027825 */ /* 0x002fc600078e0202 */
[----:B------:R-:W-:-:S05]  /*00b0*/  I2FP.F32.S32 R9, R0 ;  /* 0x0000000000097245 */ /* 0x000fca0000201400 */
[----:B--2---:R-:W-:Y:S01]  /*00c0*/  FFMA R9, R9, R11, R10 ;  /* 0x0000000b09097223 */ /* 0x004fe2000000000a */
[----:B0-----:R-:W-:Y:S01]  /*00d0*/  STG.E desc[UR4][R2.64], RZ ;  /* 0x000000ff02007986 */ /* 0x001fe2000c101904 */
[----:B---3--:R-:W-:-:S05]  /*00e0*/  IMAD.WIDE R4, R7, 0x4, R4 ;  /* 0x0000000407047825 */ /* 0x008fca00078e0204 */
[----:B------:R-:W-:Y:S01]  /*00f0*/  STG.E desc[UR4][R4.64], R9 ;  /* 0x0000000904007986 */ /* 0x000fe2000c101904 */
[----:B------:R-:W-:Y:S05]  /*0100*/  EXIT ;  /* 0x000000000000794d */ /* 0x000fea0003800000 */
.L_x_0:
[----:B------:R-:W-:-:S00]  /*0110*/  BRA `(.L_x_0) ;  /* 0xfffffffc00fc7947 */ /* 0x000fc0000383ffff */
[----:B------:R-:W-:-:S00]  /*0120*/  NOP ;  /* 0x0000000000007918 */ /* 0x000fc00000000000 */
        /* <DEDUP_REMOVED lines=13> */
.L_x_18:


//--------------------- .text._Z10clasificarPfS_PiiS_ --------------------------
	.section	.text._Z10clasificarPfS_PiiS_,"ax",@progbits
	.align	128
        .global         _Z10clasificarPfS_PiiS_
        .type           _Z10clasificarPfS_PiiS_,@function
        .size           _Z10clasificarPfS_PiiS_,(.L_x_19 - _Z10clasificarPfS_PiiS_)
        .other          _Z10clasificarPfS_PiiS_,@"STO_CUDA_ENTRY STV_DEFAULT"
_Z10clasificarPfS_PiiS_:
.text._Z10clasificarPfS_PiiS_:
[----:B------:R-:W-:Y:S01]  /*0000*/  LDC R1, c[0x0][0x37c] ;  /* 0x0000df00ff017b82 */ /* 0x000fe20000000800 */
[----:B------:R-:W0:Y:S07]  /*0010*/  S2R R0, SR_TID.X ;  /* 0x0000000000007919 */ /* 0x000e2e0000002100 */
[----:B------:R-:W0:Y:S01]  /*0020*/  S2UR UR4, SR_CTAID.X ;  /* 0x00000000000479c3 */ /* 0x000e220000002500 */
[----:B------:R-:W1:Y:S07]  /*0030*/  LDCU.64 UR6, c[0x0][0x358] ;  /* 0x00006b00ff0677ac */ /* 0x000e6e0008000a00 */
[----:B------:R-:W0:Y:S08]  /*0040*/  LDC R5, c[0x0][0x360] ;  /* 0x0000d800ff057b82 */ /* 0x000e300000000800 */
[----:B------:R-:W2:Y:S01]  /*0050*/  LDC.64 R2, c[0x0][0x380] ;  /* 0x0000e000ff027b82 */ /* 0x000ea20000000a00 */
[----:B0-----:R-:W-:Y:S01]  /*0060*/  IMAD R5, R5, UR4, R0 ;  /* 0x0000000405057c24 */ /* 0x001fe2000f8e0200 */
[----:B------:R-:W0:Y:S03]  /*0070*/  LDCU UR4, c[0x0][0x398] ;  /* 0x00007300ff0477ac */ /* 0x000e260008000800 */
[----:B--2---:R-:W-:-:S05]  /*0080*/  IMAD.WIDE R2, R5, 0x4, R2 ;  /* 0x0000000405027825 */ /* 0x004fca00078e0202 */
[----:B-1----:R1:W5:Y:S01]  /*0090*/  LDG.E R9, desc[UR6][R2.64] ;  /* 0x0000000602097981 */ /* 0x002362000c1e1900 */
[----:B------:R-:W-:Y:S01]  /*00a0*/  HFMA2 R0, -RZ, RZ, 0, 0 ;  /* 0x00000000ff007431 */ /* 0x000fe200000001ff */
[----:B0-----:R-:W-:-:S09]  /*00b0*/  UISETP.GE.AND UP0, UPT, UR4, URZ, UPT ;  /* 0x000000ff0400728c */ /* 0x001fd2000bf06270 */
[----:B-1----:R-:W-:Y:S05]  /*00c0*/  BRA.U !UP0, `(.L_x_1) ;  /* 0x0000000108547547 */ /* 0x002fea000b800000 */
[----:B------:R-:W0:Y:S01]  /*00d0*/  LDC.64 R6, c[0x0][0x388] ;  /* 0x0000e200ff067b82 */ /* 0x000e220000000a00 */
[----:B------:R-:W-:Y:S01]  /*00e0*/  UIADD3 UR4, UPT, UPT, UR4, 0x1, URZ ;  /* 0x0000000104047890 */ /* 0x000fe2000fffe0ff */
[----:B------:R-:W-:Y:S01]  /*00f0*/  BSSY.RECONVERGENT B0, `(.L_x_1) ;  /* 0x0000012000007945 */ /* 0x000fe20003800200 */
[----:B------:R-:W-:Y:S01]  /*0100*/  MOV R11, RZ ;  /* 0x000000ff000b7202 */ /* 0x000fe20000000f00 */
[----:B------:R-:W1:Y:S03]  /*0110*/  LDCU UR5, c[0x0][0x398] ;  /* 0x00007300ff0577ac */ /* 0x000e660008000800 */
[----:B------:R-:W-:-:S07]  /*0120*/  IMAD.U32 R0, RZ, RZ, UR4 ;  /* 0x00000004ff007e24 */ /* 0x000fce000f8e00ff */
.L_x_3:
[----:B0-----:R-:W-:-:S06]  /*0130*/  IMAD.WIDE.U32 R4, R11, 0x4, R6 ;  /* 0x000000040b047825 */ /* 0x001fcc00078e0006 */
[----:B------:R-:W2:Y:S02]  /*0140*/  LDG.E R4, desc[UR6][R4.64] ;  /* 0x0000000604047981 */ /* 0x000ea4000c1e1900 */
[----:B--2--5:R-:W-:-:S13]  /*0150*/  FSETP.GTU.AND P0, PT, R9, R4, PT ;  /* 0x000000040900720b */ /* 0x024fda0003f0c000 */
[----:B------:R-:W-:Y:S05]  /*0160*/  @!P0 BRA `(.L_x_2) ;  /* 0x0000000000108947 */ /* 0x000fea0003800000 */
[C---:B-1----:R-:W-:Y:S02]  /*0170*/  ISETP.NE.AND P0, PT, R11.reuse, UR5, PT ;  /* 0x000000050b007c0c */ /* 0x042fe4000bf05270 */
[----:B------:R-:W-:-:S11]  /*0180*/  IADD3 R11, PT, PT, R11, 0x1, RZ ;  /* 0x000000010b0b7810 */ /* 0x000fd60007ffe0ff */
[----:B------:R-:W-:Y:S05]  /*0190*/  @P0 BRA `(.L_x_3) ;  /* 0xfffffffc00e40947 */ /* 0x000fea000383ffff */
[----:B------:R-:W-:Y:S05]  /*01a0*/  BRA `(.L_x_4) ;  /* 0x0000000000187947 */ /* 0x000fea0003800000 */
.L_x_2:
[----:B------:R-:W0:Y:S01]  /*01b0*/  LDC.64 R4, c[0x0][0x390] ;  /* 0x0000e400ff047b82 */ /* 0x000e220000000a00 */
[----:B------:R-:W-:Y:S02]  /*01c0*/  IMAD.MOV.U32 R7, RZ, RZ, 0x1 ;  /* 0x00000001ff077424 */ /* 0x000fe400078e00ff */
[----:B0-----:R-:W-:-:S06]  /*01d0*/  IMAD.WIDE.U32 R4, R11, 0x4, R4 ;  /* 0x000000040b047825 */ /* 0x001fcc00078e0004 */
[----:B------:R0:W5:Y:S04]  /*01e0*/  ATOMG.E.ADD.STRONG.GPU PT, R5, desc[UR6][R4.64], R7 ;  /* 0x80000007040579a8 */ /* 0x00016800081ef106 */
[----:B------:R0:W5:Y:S01]  /*01f0*/  LDG.E R9, desc[UR6][R2.64] ;  /* 0x0000000602097981 */ /* 0x000162000c1e1900 */
[----:B------:R-:W-:-:S07]  /*0200*/  MOV R0, R11 ;  /* 0x0000000b00007202 */ /* 0x000fce0000000f00 */
.L_x_4:
[----:B-1----:R-:W-:Y:S05]  /*0210*/  BSYNC.RECONVERGENT B0 ;  /* 0x0000000000007941 */ /* 0x002fea0003800200 */
.L_x_1:
[----:B0-----:R-:W0:Y:S01]  /*0220*/  LDC.64 R2, c[0x0][0x3a0] ;  /* 0x0000e800ff027b82 */ /* 0x001e220000000a00 */
[----:B-----5:R-:W-:-:S05]  /*0230*/  LEA R5, R0, R5, 0xb ;  /* 0x0000000500057211 */ /* 0x020fca00078e58ff */
[----:B0-----:R-:W-:-:S05]  /*0240*/  IMAD.WIDE R2, R5, 0x4, R2 ;  /* 0x0000000405027825 */ /* 0x001fca00078e0202 */
[----:B------:R-:W-:Y:S01]  /*0250*/  STG.E desc[UR6][R2.64], R9 ;  /* 0x0000000902007986 */ /* 0x000fe2000c101906 */
[----:B------:R-:W-:Y:S05]  /*0260*/  EXIT ;  /* 0x000000000000794d */ /* 0x000fea0003800000 */
.L_x_5:
        /* <DEDUP_REMOVED lines=9> */
.L_x_19:


//--------------------- .text._Z15run_simple_sortPfPi --------------------------
	.section	.text._Z15run_simple_sortPfPi,"ax",@progbits
	.align	128
        .global         _Z15run_simple_sortPfPi
        .type           _Z15run_simple_sortPfPi,@function
        .size           _Z15run_simple_sortPfPi,(.L_x_20 - _Z15run_simple_sortPfPi)
        .other          _Z15run_simple_sortPfPi,@"STO_CUDA_ENTRY STV_DEFAULT"
_Z15run_simple_sortPfPi:
.text._Z15run_simple_sortPfPi:
[----:B------:R-:W-:Y:S01]  /*0000*/  LDC R1, c[0x0][0x37c] ;  /* 0x0000df00ff017b82 */ /* 0x000fe20000000800 */
[----:B------:R-:W0:Y:S07]  /*0010*/  S2R R0, SR_TID.X ;  /* 0x0000000000007919 */ /* 0x000e2e0000002100 */
[----:B------:R-:W0:Y:S01]  /*0020*/  S2UR UR6, SR_CTAID.X ;  /* 0x00000000000679c3 */ /* 0x000e220000002500 */
[----:B------:R-:W1:Y:S07]  /*0030*/  LDCU.64 UR4, c[0x0][0x358] ;  /* 0x00006b00ff0477ac */ /* 0x000e6e0008000a00 */
[----:B------:R-:W0:Y:S08]  /*0040*/  LDC R5, c[0x0][0x360] ;  /* 0x0000d800ff057b82 */ /* 0x000e300000000800 */
[----:B------:R-:W2:Y:S01]  /*0050*/  LDC.64 R2, c[0x0][0x388] ;  /* 0x0000e200ff027b82 */ /* 0x000ea20000000a00 */
[----:B0-----:R-:W-:-:S04]  /*0060*/  IMAD R5, R5, UR6, R0 ;  /* 0x0000000605057c24 */ /* 0x001fc8000f8e0200 */
[----:B--2---:R-:W-:-:S05]  /*0070*/  IMAD.WIDE R2, R5, 0x4, R2 ;  /* 0x0000000405027825 */ /* 0x004fca00078e0202 */
[----:B-1----:R-:W2:Y:S02]  /*0080*/  LDG.E R17, desc[UR4][R2.64] ;  /* 0x0000000402117981 */ /* 0x002ea4000c1e1900 */
[----:B--2---:R-:W-:-:S13]  /*0090*/  ISETP.GE.AND P0, PT, R17, 0x1, PT ;  /* 0x000000011100780c */ /* 0x004fda0003f06270 */
[----:B------:R-:W-:Y:S05]  /*00a0*/  @!P0 EXIT ;  /* 0x000000000000894d */ /* 0x000fea0003800000 */
[----:B------:R-:W-:Y:S01]  /*00b0*/  IMAD.SHL.U32 R14, R5, 0x800, RZ ;  /* 0x00000800050e7824 */ /* 0x000fe200078e00ff */
[----:B------:R-:W-:Y:S01]  /*00c0*/  PRMT R11, RZ, 0x7610, R11 ;  /* 0x00007610ff0b7816 */ /* 0x000fe2000000000b */
[----:B------:R-:W-:Y:S01]  /*00d0*/  VIADD R15, R17, 0xfffffffe ;  /* 0xfffffffe110f7836 */ /* 0x000fe20000000000 */
[----:B------:R-:W-:Y:S01]  /*00e0*/  PRMT R10, RZ, 0x7610, R10 ;  /* 0x00007610ff0a7816 */ /* 0x000fe2000000000a */
[----:B------:R-:W-:Y:S02]  /*00f0*/  IMAD.IADD R13, R14, 0x1, R17 ;  /* 0x000000010e0d7824 */ /* 0x000fe400078e0211 */
[----:B------:R-:W-:Y:S02]  /*0100*/  IMAD.MOV.U32 R12, RZ, RZ, RZ ;  /* 0x000000ffff0c7224 */ /* 0x000fe400078e00ff */
[----:B------:R-:W-:-:S07]  /*0110*/  VIADD R8, R13, 0xffffffff ;  /* 0xffffffff0d087836 */ /* 0x000fce0000000000 */
.L_x_16:
[----:B------:R-:W0:Y:S02]  /*0120*/  LDC.64 R2, c[0x0][0x380] ;  /* 0x0000e000ff027b82 */ /* 0x000e240000000a00 */
[----:B0-----:R-:W-:-:S05]  /*0130*/  IMAD.WIDE R4, R14, 0x4, R2 ;  /* 0x000000040e047825 */ /* 0x001fca00078e0202 */
[----:B------:R-:W2:Y:S01]  /*0140*/  LDG.E R0, desc[UR4][R4.64] ;  /* 0x0000000404007981 */ /* 0x000ea2000c1e1900 */
[----:B------:R-:W-:Y:S01]  /*0150*/  ISETP.GE.AND P0, PT, R14, R8, PT ;  /* 0x000000080e00720c */ /* 0x000fe20003f06270 */
[----:B------:R-:W-:Y:S01]  /*0160*/  BSSY.RECONVERGENT B0, `(.L_x_6) ;  /* 0x00000f8000007945 */ /* 0x000fe20003800200 */
[----:B------:R-:W-:Y:S02]  /*0170*/  IMAD.MOV.U32 R9, RZ, RZ, R14 ;  /* 0x000000ffff097224 */ /* 0x000fe400078e000e */
[----:B--2---:R-:W-:-:S09]  /*0180*/  IMAD.MOV.U32 R19, RZ, RZ, R0 ;  /* 0x000000ffff137224 */ /* 0x004fd200078e0000 */
[----:B------:R-:W-:Y:S05]  /*0190*/  @P0 BRA `(.L_x_7) ;  /* 0x0000000c00d00947 */ /* 0x000fea0003800000 */
[----:B------:R-:W-:Y:S01]  /*01a0*/  IMAD.IADD R6, R15, 0x1, -R12 ;  /* 0x000000010f067824 */ /* 0x000fe200078e0a0c */
[----:B------:R-:W-:Y:S01]  /*01b0*/  LOP3.LUT R16, RZ, R12, RZ, 0x33, !PT ;  /* 0x0000000cff107212 */ /* 0x000fe200078e33ff */
[----:B------:R-:W-:Y:S01]  /*01c0*/  BSSY.RECONVERGENT B1, `(.L_x_8) ;  /* 0x0000075000017945 */ /* 0x000fe20003800200 */
[--C-:B------:R-:W-:Y:S02]  /*01d0*/  IMAD.MOV.U32 R21, RZ, RZ, R14.reuse ;  /* 0x000000ffff157224 */ /* 0x100fe400078e000e */
[----:B------:R-:W-:Y:S01]  /*01e0*/  ISETP.GE.U32.AND P0, PT, R6, 0xf, PT ;  /* 0x0000000f0600780c */ /* 0x000fe20003f06070 */
[----:B------:R-:W-:Y:S02]  /*01f0*/  IMAD.MOV.U32 R9, RZ, RZ, R14 ;  /* 0x000000ffff097224 */ /* 0x000fe400078e000e */
[----:B------:R-:W-:Y:S02]  /*0200*/  IMAD.MOV.U32 R19, RZ, RZ, R0 ;  /* 0x000000ffff137224 */ /* 0x000fe400078e0000 */
[----:B------:R-:W-:-:S08]  /*0210*/  IMAD.IADD R16, R17, 0x1, R16 ;  /* 0x0000000111107824 */ /* 0x000fd000078e0210 */
[----:B------:R-:W-:Y:S05]  /*0220*/  @!P0 BRA `(.L_x_9) ;  /* 0x0000000400b88947 */ /* 0x000fea0003800000 */
[----:B------:R-:W-:Y:S01]  /*0230*/  LOP3.LUT R18, R16, 0xfffffff0, RZ, 0xc0, !PT ;  /* 0xfffffff010127812 */ /* 0x000fe200078ec0ff */
[----:B------:R-:W-:Y:S01]  /*0240*/  BSSY.RECONVERGENT B2, `(.L_x_10) ;  /* 0x000006b000027945 */ /* 0x000fe20003800200 */
[----:B------:R-:W-:Y:S02]  /*0250*/  VIADD R20, R14, 0x8 ;  /* 0x000000080e147836 */ /* 0x000fe40000000000 */
[----:B------:R-:W-:Y:S02]  /*0260*/  IMAD.MOV.U32 R9, RZ, RZ, R14 ;  /* 0x000000ffff097224 */ /* 0x000fe400078e000e */
[----:B------:R-:W-:Y:S02]  /*0270*/  IMAD.MOV.U32 R19, RZ, RZ, R0 ;  /* 0x000000ffff137224 */ /* 0x000fe400078e0000 */
[----:B------:R-:W-:-:S07]  /*0280*/  IMAD.MOV R18, RZ, RZ, -R18 ;  /* 0x000000ffff127224 */ /* 0x000fce00078e0a12 */
.L_x_11:
[----:B------:R-:W-:-:S04]  /*0290*/  VIADD R7, R20, 0xfffffff8 ;  /* 0xfffffff814077836 */ /* 0x000fc80000000000 */
[----:B------:R-:W-:-:S05]  /*02a0*/  IMAD.WIDE R6, R7, 0x4, R2 ;  /* 0x0000000407067825 */ /* 0x000fca00078e0202 */
[----:B------:R-:W2:Y:S04]  /*02b0*/  LDG.E R26, desc[UR4][R6.64+0x4] ;  /* 0x00000404061a7981 */ /* 0x000ea8000c1e1900 */
[----:B------:R-:W3:Y:S04]  /*02c0*/  LDG.E R27, desc[UR4][R6.64+0x8] ;  /* 0x00000804061b7981 */ /* 0x000ee8000c1e1900 */
[----:B------:R-:W4:Y:S04]  /*02d0*/  LDG.E R29, desc[UR4][R6.64+0xc] ;  /* 0x00000c04061d7981 */ /* 0x000f28000c1e1900 */
[----:B------:R-:W5:Y:S04]  /*02e0*/  LDG.E R21, desc[UR4][R6.64+0x10] ;  /* 0x0000100406157981 */ /* 0x000f68000c1e1900 */
[----:B------:R-:W5:Y:S04]  /*02f0*/  LDG.E R22, desc[UR4][R6.64+0x14] ;  /* 0x0000140406167981 */ /* 0x000f68000c1e1900 */
[----:B------:R-:W5:Y:S04]  /*0300*/  LDG.E R23, desc[UR4][R6.64+0x18] ;  /* 0x0000180406177981 */ /* 0x000f68000c1e1900 */
[----:B------:R-:W5:Y:S01]  /*0310*/  LDG.E R25, desc[UR4][R6.64+0x1c] ;  /* 0x00001c0406197981 */ /* 0x000f62000c1e1900 */
[----:B--2---:R-:W0:Y:S08]  /*0320*/  F2I.U32.TRUNC.NTZ R26, R26 ;  /* 0x0000001a001a7305 */ /* 0x004e30000020f000 */
[----:B---3--:R-:W1:Y:S01]  /*0330*/  F2I.U32.TRUNC.NTZ R27, R27 ;  /* 0x0000001b001b7305 */ /* 0x008e62000020f000 */
[----:B0-----:R-:W-:-:S07]  /*0340*/  I2FP.F32.U32 R28, R26 ;  /* 0x0000001a001c7245 */ /* 0x001fce0000201000 */
[----:B----4-:R-:W0:Y:S01]  /*0350*/  F2I.U32.TRUNC.NTZ R24, R29 ;  /* 0x0000001d00187305 */ /* 0x010e22000020f000 */
[----:B------:R-:W-:-:S04]  /*0360*/  FSETP.GT.AND P3, PT, R19, R28, PT ;  /* 0x0000001c1300720b */ /* 0x000fc80003f64000 */
[----:B------:R-:W-:Y:S02]  /*0370*/  FSEL R28, R28, R19, P3 ;  /* 0x000000131c1c7208 */ /* 0x000fe40001800000 */
[----:B-1----:R-:W-:-:S04]  /*0380*/  I2FP.F32.U32 R19, R27 ;  /* 0x0000001b00137245 */ /* 0x002fc80000201000 */
[----:B------:R-:W-:Y:S02]  /*0390*/  FSETP.GT.AND P4, PT, R28, R19, PT ;  /* 0x000000131c00720b */ /* 0x000fe40003f84000 */
[----:B0-----:R-:W-:Y:S02]  /*03a0*/  I2FP.F32.U32 R26, R24 ;  /* 0x00000018001a7245 */ /* 0x001fe40000201000 */
[----:B------:R-:W-:Y:S01]  /*03b0*/  FSEL R19, R19, R28, P4 ;  /* 0x0000001c13137208 */ /* 0x000fe20002000000 */
[----:B------:R-:W2:Y:S03]  /*03c0*/  LDG.E R24, desc[UR4][R6.64+0x20] ;  /* 0x0000200406187981 */ /* 0x000ea6000c1e1900 */
[----:B------:R-:W-:-:S04]  /*03d0*/  FSETP.GT.AND P5, PT, R19, R26, PT ;  /* 0x0000001a1300720b */ /* 0x000fc80003fa4000 */
[----:B------:R-:W-:Y:S02]  /*03e0*/  FSEL R19, R26, R19, P5 ;  /* 0x000000131a137208 */ /* 0x000fe40002800000 */
[----:B------:R-:W3:Y:S01]  /*03f0*/  LDG.E R26, desc[UR4][R6.64+0x24] ;  /* 0x00002404061a7981 */ /* 0x000ee2000c1e1900 */
[----:B-----5:R-:W0:Y:S08]  /*0400*/  F2I.U32.TRUNC.NTZ R21, R21 ;  /* 0x0000001500157305 */ /* 0x020e30000020f000 */
[----:B------:R-:W1:Y:S01]  /*0410*/  F2I.U32.TRUNC.NTZ R22, R22 ;  /* 0x0000001600167305 */ /* 0x000e62000020f000 */
[----:B0-----:R-:W-:-:S07]  /*0420*/  I2FP.F32.U32 R28, R21 ;  /* 0x00000015001c7245 */ /* 0x001fce0000201000 */
[----:B------:R-:W0:Y:S01]  /*0430*/  F2I.U32.TRUNC.NTZ R23, R23 ;  /* 0x0000001700177305 */ /* 0x000e22000020f000 */
[----:B------:R-:W4:Y:S01]  /*0440*/  LDG.E R21, desc[UR4][R6.64+0x2c] ;  /* 0x00002c0406157981 */ /* 0x000f22000c1e1900 */
[----:B------:R-:W-:-:S04]  /*0450*/  FSETP.GT.AND P6, PT, R19, R28, PT ;  /* 0x0000001c1300720b */ /* 0x000fc80003fc4000 */
[----:B------:R-:W-:Y:S02]  /*0460*/  FSEL R19, R28, R19, P6 ;  /* 0x000000131c137208 */ /* 0x000fe40003000000 */
[----:B-1----:R-:W-:Y:S01]  /*0470*/  I2FP.F32.U32 R28, R22 ;  /* 0x00000016001c7245 */ /* 0x002fe20000201000 */
[----:B------:R-:W1:Y:S01]  /*0480*/  F2I.U32.TRUNC.NTZ R25, R25 ;  /* 0x0000001900197305 */ /* 0x000e62000020f000 */
[----:B------:R-:W5:Y:S02]  /*0490*/  LDG.E R22, desc[UR4][R6.64+0x30] ;  /* 0x0000300406167981 */ /* 0x000f64000c1e1900 */
[----:B------:R-:W-:-:S04]  /*04a0*/  FSETP.GT.AND P0, PT, R19, R28, PT ;  /* 0x0000001c1300720b */ /* 0x000fc80003f04000 */
[----:B------:R-:W-:Y:S02]  /*04b0*/  FSEL R28, R28, R19, P0 ;  /* 0x000000131c1c7208 */ /* 0x000fe40000000000 */
[----:B------:R-:W5:Y:S01]  /*04c0*/  LDG.E R19, desc[UR4][R6.64+0x28] ;  /* 0x0000280406137981 */ /* 0x000f62000c1e1900 */
[----:B0-----:R-:W-:-:S03]  /*04d0*/  I2FP.F32.U32 R27, R23 ;  /* 0x00000017001b7245 */ /* 0x001fc60000201000 */
[----:B------:R-:W5:Y:S01]  /*04e0*/  LDG.E R23, desc[UR4][R6.64+0x34] ;  /* 0x0000340406177981 */ /* 0x000f62000c1e1900 */
[----:B------:R-:W-:-:S04]  /*04f0*/  FSETP.GT.AND P1, PT, R28, R27, PT ;  /* 0x0000001b1c00720b */ /* 0x000fc80003f24000 */
[----:B------:R-:W-:Y:S02]  /*0500*/  FSEL R27, R27, R28, P1 ;  /* 0x0000001c1b1b7208 */ /* 0x000fe40000800000 */
[----:B-1----:R-:W-:Y:S01]  /*0510*/  I2FP.F32.U32 R28, R25 ;  /* 0x00000019001c7245 */ /* 0x002fe20000201000 */
[----:B------:R-:W-:Y:S01]  /*0520*/  @P3 VIADD R9, R20, 0xfffffff9 ;  /* 0xfffffff914093836 */ /* 0x000fe20000000000 */
[----:B------:R-:W5:Y:S02]  /*0530*/  LDG.E R25, desc[UR4][R6.64+0x3c] ;  /* 0x00003c0406197981 */ /* 0x000f64000c1e1900 */
[----:B------:R-:W-:-:S04]  /*0540*/  FSETP.GT.AND P2, PT, R27, R28, PT ;  /* 0x0000001c1b00720b */ /* 0x000fc80003f44000 */
[----:B------:R-:W-:Y:S01]  /*0550*/  FSEL R27, R28, R27, P2 ;  /* 0x0000001b1c1b7208 */ /* 0x000fe20001000000 */
[----:B------:R-:W-:Y:S01]  /*0560*/  @P4 VIADD R9, R20, 0xfffffffa ;  /* 0xfffffffa14094836 */ /* 0x000fe20000000000 */
[----:B--2---:R-:W0:Y:S08]  /*0570*/  F2I.U32.TRUNC.NTZ R24, R24 ;  /* 0x0000001800187305 */ /* 0x004e30000020f000 */
[----:B---3--:R-:W1:Y:S01]  /*0580*/  F2I.U32.TRUNC.NTZ R26, R26 ;  /* 0x0000001a001a7305 */ /* 0x008e62000020f000 */
[----:B0-----:R-:W-:-:S02]  /*0590*/  I2FP.F32.U32 R28, R24 ;  /* 0x00000018001c7245 */ /* 0x001fc40000201000 */
[----:B------:R-:W2:Y:S02]  /*05a0*/  LDG.E R24, desc[UR4][R6.64+0x38] ;  /* 0x0000380406187981 */ /* 0x000ea4000c1e1900 */
[----:B------:R-:W-:-:S04]  /*05b0*/  FSETP.GT.AND P3, PT, R27, R28, PT ;  /* 0x0000001c1b00720b */ /* 0x000fc80003f64000 */
[----:B------:R-:W-:Y:S02]  /*05c0*/  FSEL R27, R28, R27, P3 ;  /* 0x0000001b1c1b7208 */ /* 0x000fe40001800000 */
[----:B-1----:R-:W-:-:S04]  /*05d0*/  I2FP.F32.U32 R28, R26 ;  /* 0x0000001a001c7245 */ /* 0x002fc80000201000 */
[----:B------:R-:W-:-:S04]  /*05e0*/  FSETP.GT.AND P4, PT, R27, R28, PT ;  /* 0x0000001c1b00720b */ /* 0x000fc80003f84000 */
[----:B------:R-:W-:Y:S02]  /*05f0*/  FSEL R26, R28, R27, P4 ;  /* 0x0000001b1c1a7208 */ /* 0x000fe40002000000 */
[----:B------:R0:W3:Y:S01]  /*0600*/  LDG.E R27, desc[UR4][R6.64+0x40] ;  /* 0x00004004061b7981 */ /* 0x0000e2000c1e1900 */
[----:B----4-:R-:W-:Y:S08]  /*0610*/  F2I.U32.TRUNC.NTZ R21, R21 ;  /* 0x0000001500157305 */ /* 0x010ff0000020f000 */
[----:B-----5:R-:W1:Y:S01]  /*0620*/  F2I.U32.TRUNC.NTZ R19, R19 ;  /* 0x0000001300137305 */ /* 0x020e62000020f000 */
[----:B------:R-:W-:-:S07]  /*0630*/  @P5 VIADD R9, R20, 0xfffffffb ;  /* 0xfffffffb14095836 */ /* 0x000fce0000000000 */
[----:B------:R-:W0:Y:S01]  /*0640*/  F2I.U32.TRUNC.NTZ R22, R22 ;  /* 0x0000001600167305 */ /* 0x000e22000020f000 */
[----:B-1----:R-:W-:-:S04]  /*0650*/  I2FP.F32.U32 R29, R19 ;  /* 0x00000013001d7245 */ /* 0x002fc80000201000 */
[----:B------:R-:W-:-:S03]  /*0660*/  FSETP.GT.AND P5, PT, R26, R29, PT ;  /* 0x0000001d1a00720b */ /* 0x000fc60003fa4000 */
[----:B------:R-:W1:Y:S01]  /*0670*/  F2I.U32.TRUNC.NTZ R23, R23 ;  /* 0x0000001700177305 */ /* 0x000e62000020f000 */
[----:B------:R-:W-:Y:S02]  /*0680*/  FSEL R26, R29, R26, P5 ;  /* 0x0000001a1d1a7208 */ /* 0x000fe40002800000 */
[----:B------:R-:W-:Y:S01]  /*0690*/  I2FP.F32.U32 R29, R21 ;  /* 0x00000015001d7245 */ /* 0x000fe20000201000 */
[----:B------:R-:W-:-:S03]  /*06a0*/  @P6 VIADD R9, R20, 0xfffffffc ;  /* 0xfffffffc14096836 */ /* 0x000fc60000000000 */
[----:B------:R-:W-:Y:S02]  /*06b0*/  FSETP.GT.AND P6, PT, R26, R29, PT ;  /* 0x0000001d1a00720b */ /* 0x000fe40003fc4000 */
[----:B0-----:R-:W-:Y:S02]  /*06c0*/  I2FP.F32.U32 R7, R22 ;  /* 0x0000001600077245 */ /* 0x001fe40000201000 */
[----:B------:R-:W-:Y:S01]  /*06d0*/  FSEL R26, R29, R26, P6 ;  /* 0x0000001a1d1a7208 */ /* 0x000fe20003000000 */
[----:B------:R-:W-:-:S03]  /*06e0*/  @P0 VIADD R9, R20, 0xfffffffd ;  /* 0xfffffffd14090836 */ /* 0x000fc60000000000 */
[----:B------:R-:W-:Y:S02]  /*06f0*/  FSETP.GT.AND P0, PT, R26, R7, PT ;  /* 0x000000071a00720b */ /* 0x000fe40003f04000 */
[----:B-1----:R-:W-:Y:S02]  /*0700*/  I2FP.F32.U32 R6, R23 ;  /* 0x0000001700067245 */ /* 0x002fe40000201000 */
[----:B------:R-:W-:Y:S01]  /*0710*/  FSEL R7, R7, R26, P0 ;  /* 0x0000001a07077208 */ /* 0x000fe20000000000 */
[----:B------:R-:W0:Y:S01]  /*0720*/  F2I.U32.TRUNC.NTZ R25, R25 ;  /* 0x0000001900197305 */ /* 0x000e22000020f000 */
[----:B------:R-:W-:Y:S02]  /*0730*/  @P1 VIADD R9, R20, 0xfffffffe ;  /* 0xfffffffe14091836 */ /* 0x000fe40000000000 */
[----:B------:R-:W-:-:S04]  /*0740*/  FSETP.GT.AND P1, PT, R7, R6, PT ;  /* 0x000000060700720b */ /* 0x000fc80003f24000 */
[----:B------:R-:W-:Y:S01]  /*0750*/  FSEL R6, R6, R7, P1 ;  /* 0x0000000706067208 */ /* 0x000fe20000800000 */
[----:B------:R-:W-:Y:S01]  /*0760*/  @P2 VIADD R9, R20, 0xffffffff ;  /* 0xffffffff14092836 */ /* 0x000fe20000000000 */
[----:B0-----:R-:W-:-:S04]  /*0770*/  I2FP.F32.U32 R25, R25 ;  /* 0x0000001900197245 */ /* 0x001fc80000201000 */
[C---:B------:R-:W-:Y:S01]  /*0780*/  SEL R9, R20.reuse, R9, P3 ;  /* 0x0000000914097207 */ /* 0x040fe20001800000 */
[----:B------:R-:W-:Y:S02]  /*0790*/  @P4 VIADD R9, R20, 0x1 ;  /* 0x0000000114094836 */ /* 0x000fe40000000000 */
[----:B------:R-:W-:Y:S02]  /*07a0*/  VIADD R18, R18, 0x10 ;  /* 0x0000001012127836 */ /* 0x000fe40000000000 */
[C---:B------:R-:W-:Y:S02]  /*07b0*/  @P5 VIADD R9, R20.reuse, 0x2 ;  /* 0x0000000214095836 */ /* 0x040fe40000000000 */
[C---:B------:R-:W-:Y:S02]  /*07c0*/  @P6 VIADD R9, R20.reuse, 0x3 ;  /* 0x0000000314096836 */ /* 0x040fe40000000000 */
[C---:B------:R-:W-:Y:S02]  /*07d0*/  @P0 VIADD R9, R20.reuse, 0x4 ;  /* 0x0000000414090836 */ /* 0x040fe40000000000 */
[----:B------:R-:W-:Y:S01]  /*07e0*/  @P1 VIADD R9, R20, 0x5 ;  /* 0x0000000514091836 */ /* 0x000fe20000000000 */
[----:B------:R-:W-:Y:S01]  /*07f0*/  ISETP.NE.AND P1, PT, R18, RZ, PT ;  /* 0x000000ff1200720c */ /* 0x000fe20003f25270 */
[----:B--2---:R-:W0:Y:S02]  /*0800*/  F2I.U32.TRUNC.NTZ R24, R24 ;  /* 0x0000001800187305 */ /* 0x004e24000020f000 */
[----:B0-----:R-:W-:-:S06]  /*0810*/  I2FP.F32.U32 R7, R24 ;  /* 0x0000001800077245 */ /* 0x001fcc0000201000 */
[----:B---3--:R-:W0:Y:S01]  /*0820*/  F2I.U32.TRUNC.NTZ R27, R27 ;  /* 0x0000001b001b7305 */ /* 0x008e22000020f000 */
[----:B------:R-:W-:-:S04]  /*0830*/  FSETP.GT.AND P2, PT, R6, R7, PT ;  /* 0x000000070600720b */ /* 0x000fc80003f44000 */
[----:B------:R-:W-:-:S04]  /*0840*/  FSEL R6, R7, R6, P2 ;  /* 0x0000000607067208 */ /* 0x000fc80001000000 */
[----:B------:R-:W-:-:S04]  /*0850*/  FSETP.GT.AND P3, PT, R6, R25, PT ;  /* 0x000000190600720b */ /* 0x000fc80003f64000 */
[----:B------:R-:W-:Y:S02]  /*0860*/  FSEL R6, R25, R6, P3 ;  /* 0x0000000619067208 */ /* 0x000fe40001800000 */
[----:B0-----:R-:W-:-:S04]  /*0870*/  I2FP.F32.U32 R19, R27 ;  /* 0x0000001b00137245 */ /* 0x001fc80000201000 */
[----:B------:R-:W-:Y:S01]  /*0880*/  FSETP.GT.AND P0, PT, R6, R19, PT ;  /* 0x000000130600720b */ /* 0x000fe20003f04000 */
[C---:B------:R-:W-:Y:S02]  /*0890*/  @P2 VIADD R9, R20.reuse, 0x6 ;  /* 0x0000000614092836 */ /* 0x040fe40000000000 */
[----:B------:R-:W-:Y:S01]  /*08a0*/  @P3 VIADD R9, R20, 0x7 ;  /* 0x0000000714093836 */ /* 0x000fe20000000000 */
[----:B------:R-:W-:-:S09]  /*08b0*/  FSEL R19, R19, R6, P0 ;  /* 0x0000000613137208 */ /* 0x000fd20000000000 */
[C---:B------:R-:W-:Y:S02]  /*08c0*/  @P0 VIADD R9, R20.reuse, 0x8 ;  /* 0x0000000814090836 */ /* 0x040fe40000000000 */
[----:B------:R-:W-:Y:S01]  /*08d0*/  VIADD R20, R20, 0x10 ;  /* 0x0000001014147836 */ /* 0x000fe20000000000 */
[----:B------:R-:W-:Y:S06]  /*08e0*/  @P1 BRA `(.L_x_11) ;  /* 0xfffffff800681947 */ /* 0x000fec000383ffff */
[----:B------:R-:W-:Y:S05]  /*08f0*/  BSYNC.RECONVERGENT B2 ;  /* 0x0000000000027941 */ /* 0x000fea0003800200 */
.L_x_10:
[----:B------:R-:W-:-:S07]  /*0900*/  VIADD R21, R20, 0xfffffff8 ;  /* 0xfffffff814157836 */ /* 0x000fce0000000000 */
.L_x_9:
[----:B------:R-:W-:Y:S05]  /*0910*/  BSYNC.RECONVERGENT B1 ;  /* 0x0000000000017941 */ /* 0x000fea0003800200 */
.L_x_8:
[----:B------:R-:W-:-:S13]  /*0920*/  LOP3.LUT P0, RZ, R16, 0xf, RZ, 0xc0, !PT ;  /* 0x0000000f10ff7812 */ /* 0x000fda000780c0ff */
[----:B------:R-:W-:Y:S05]  /*0930*/  @!P0 BRA `(.L_x_7) ;  /* 0x0000000400e88947 */ /* 0x000fea0003800000 */
[----:B------:R-:W-:Y:S01]  /*0940*/  LOP3.LUT R6, RZ, R10, RZ, 0x33, !PT ;  /* 0x0000000aff067212 */ /* 0x000fe200078e33ff */
[----:B------:R-:W-:Y:S04]  /*0950*/  BSSY.RECONVERGENT B1, `(.L_x_12) ;  /* 0x0000039000017945 */ /* 0x000fe80003800200 */
[----:B------:R-:W-:-:S05]  /*0960*/  IMAD.IADD R6, R17, 0x1, R6 ;  /* 0x0000000111067824 */ /* 0x000fca00078e0206 */
[----:B------:R-:W-:-:S04]  /*0970*/  LOP3.LUT R6, R6, 0xf, RZ, 0xc0, !PT ;  /* 0x0000000f06067812 */ /* 0x000fc800078ec0ff */
[C---:B------:R-:W-:Y:S01]  /*0980*/  LOP3.LUT P0, RZ, R6.reuse, 0x7, RZ, 0xc0, !PT ;  /* 0x0000000706ff7812 */ /* 0x040fe2000780c0ff */
[----:B------:R-:W-:-:S05]  /*0990*/  VIADD R7, R6, 0xffffffff ;  /* 0xffffffff06077836 */ /* 0x000fca0000000000 */
[----:B------:R-:W-:-:S13]  /*09a0*/  ISETP.GE.U32.AND P1, PT, R7, 0x7, PT ;  /* 0x000000070700780c */ /* 0x000fda0003f26070 */
[----:B------:R-:W-:Y:S05]  /*09b0*/  @!P1 BRA `(.L_x_13) ;  /* 0x0000000000c89947 */ /* 0x000fea0003800000 */
[----:B------:R-:W-:-:S05]  /*09c0*/  IMAD.WIDE R6, R21, 0x4, R2 ;  /* 0x0000000415067825 */ /* 0x000fca00078e0202 */
[----:B------:R-:W2:Y:S04]  /*09d0*/  LDG.E R24, desc[UR4][R6.64+0x4] ;  /* 0x0000040406187981 */ /* 0x000ea8000c1e1900 */
[----:B------:R-:W3:Y:S04]  /*09e0*/  LDG.E R25, desc[UR4][R6.64+0x8] ;  /* 0x0000080406197981 */ /* 0x000ee8000c1e1900 */
[----:B------:R-:W4:Y:S04]  /*09f0*/  LDG.E R27, desc[UR4][R6.64+0xc] ;  /* 0x00000c04061b7981 */ /* 0x000f28000c1e1900 */
[----:B------:R-:W5:Y:S04]  /*0a00*/  LDG.E R22, desc[UR4][R6.64+0x10] ;  /* 0x0000100406167981 */ /* 0x000f68000c1e1900 */
[----:B------:R-:W5:Y:S04]  /*0a10*/  LDG.E R20, desc[UR4][R6.64+0x14] ;  /* 0x0000140406147981 */ /* 0x000f68000c1e1900 */
[----:B------:R-:W5:Y:S04]  /*0a20*/  LDG.E R18, desc[UR4][R6.64+0x18] ;  /* 0x0000180406127981 */ /* 0x000f68000c1e1900 */
[----:B------:R-:W5:Y:S04]  /*0a30*/  LDG.E R16, desc[UR4][R6.64+0x1c] ;  /* 0x00001c0406107981 */ /* 0x000f68000c1e1900 */
[----:B------:R0:W5:Y:S01]  /*0a40*/  LDG.E R23, desc[UR4][R6.64+0x20] ;  /* 0x0000200406177981 */ /* 0x000162000c1e1900 */
[----:B--2---:R-:W1:Y:S08]  /*0a50*/  F2I.U32.TRUNC.NTZ R24, R24 ;  /* 0x0000001800187305 */ /* 0x004e70000020f000 */
[----:B---3--:R-:W2:Y:S01]  /*0a60*/  F2I.U32.TRUNC.NTZ R25, R25 ;  /* 0x0000001900197305 */ /* 0x008ea2000020f000 */
[----:B-1----:R-:W-:-:S07]  /*0a70*/  I2FP.F32.U32 R26, R24 ;  /* 0x00000018001a7245 */ /* 0x002fce0000201000 */
[----:B----4-:R-:W0:Y:S01]  /*0a80*/  F2I.U32.TRUNC.NTZ R27, R27 ;  /* 0x0000001b001b7305 */ /* 0x010e22000020f000 */
[----:B------:R-:W-:-:S04]  /*0a90*/  FSETP.GT.AND P3, PT, R19, R26, PT ;  /* 0x0000001a1300720b */ /* 0x000fc80003f64000 */
[----:B------:R-:W-:-:S03]  /*0aa0*/  FSEL R26, R26, R19, P3 ;  /* 0x000000131a1a7208 */ /* 0x000fc60001800000 */
[----:B-----5:R-:W1:Y:S01]  /*0ab0*/  F2I.U32.TRUNC.NTZ R22, R22 ;  /* 0x0000001600167305 */ /* 0x020e62000020f000 */
[----:B--2---:R-:W-:-:S04]  /*0ac0*/  I2FP.F32.U32 R19, R25 ;  /* 0x0000001900137245 */ /* 0x004fc80000201000 */
[----:B------:R-:W-:Y:S02]  /*0ad0*/  FSETP.GT.AND P4, PT, R26, R19, PT ;  /* 0x000000131a00720b */ /* 0x000fe40003f84000 */
[----:B0-----:R-:W-:Y:S01]  /*0ae0*/  I2FP.F32.U32 R6, R27 ;  /* 0x0000001b00067245 */ /* 0x001fe20000201000 */
[----:B------:R-:W0:Y:S01]  /*0af0*/  F2I.U32.TRUNC.NTZ R20, R20 ;  /* 0x0000001400147305 */ /* 0x000e22000020f000 */
[----:B------:R-:W-:Y:S01]  /*0b00*/  FSEL R19, R19, R26, P4 ;  /* 0x0000001a13137208 */ /* 0x000fe20002000000 */
[----:B------:R-:W-:-:S03]  /*0b10*/  @P3 VIADD R9, R21, 0x1 ;  /* 0x0000000115093836 */ /* 0x000fc60000000000 */
[----:B------:R-:W-:Y:S02]  /*0b20*/  FSETP.GT.AND P5, PT, R19, R6, PT ;  /* 0x000000061300720b */ /* 0x000fe40003fa4000 */
[----:B-1----:R-:W-:Y:S01]  /*0b30*/  I2FP.F32.U32 R7, R22 ;  /* 0x0000001600077245 */ /* 0x002fe20000201000 */
[----:B------:R-:W1:Y:S01]  /*0b40*/  F2I.U32.TRUNC.NTZ R18, R18 ;  /* 0x0000001200127305 */ /* 0x000e62000020f000 */
[----:B------:R-:W-:Y:S01]  /*0b50*/  FSEL R6, R6, R19, P5 ;  /* 0x0000001306067208 */ /* 0x000fe20002800000 */
[----:B------:R-:W-:-:S03]  /*0b60*/  @P4 VIADD R9, R21, 0x2 ;  /* 0x0000000215094836 */ /* 0x000fc60000000000 */
[----:B------:R-:W-:-:S03]  /*0b70*/  FSETP.GT.AND P2, PT, R6, R7, PT ;  /* 0x000000070600720b */ /* 0x000fc60003f44000 */
[----:B------:R-:W2:Y:S01]  /*0b80*/  F2I.U32.TRUNC.NTZ R16, R16 ;  /* 0x0000001000107305 */ /* 0x000ea2000020f000 */
[----:B------:R-:W-:Y:S01]  /*0b90*/  FSEL R6, R7, R6, P2 ;  /* 0x0000000607067208 */ /* 0x000fe20001000000 */
[----:B------:R-:W-:Y:S01]  /*0ba0*/  @P5 VIADD R9, R21, 0x3 ;  /* 0x0000000315095836 */ /* 0x000fe20000000000 */
[----:B0-----:R-:W-:-:S04]  /*0bb0*/  I2FP.F32.U32 R7, R20 ;  /* 0x0000001400077245 */ /* 0x001fc80000201000 */
[----:B------:R-:W-:Y:S01]  /*0bc0*/  FSETP.GT.AND P1, PT, R6, R7, PT ;  /* 0x000000070600720b */ /* 0x000fe20003f24000 */
[----:B------:R-:W0:Y:S02]  /*0bd0*/  F2I.U32.TRUNC.NTZ R23, R23 ;  /* 0x0000001700177305 */ /* 0x000e24000020f000 */
[----:B------:R-:W-:Y:S01]  /*0be0*/  @P2 VIADD R9, R21, 0x4 ;  /* 0x0000000415092836 */ /* 0x000fe20000000000 */
[----:B------:R-:W-:Y:S02]  /*0bf0*/  FSEL R6, R7, R6, P1 ;  /* 0x0000000607067208 */ /* 0x000fe40000800000 */
[----:B-1----:R-:W-:-:S04]  /*0c00*/  I2FP.F32.U32 R7, R18 ;  /* 0x0000001200077245 */ /* 0x002fc80000201000 */
[----:B------:R-:W-:-:S03]  /*0c10*/  FSETP.GT.AND P3, PT, R6, R7, PT ;  /* 0x000000070600720b */ /* 0x000fc60003f64000 */
[----:B------:R-:W-:Y:S01]  /*0c20*/  @P1 VIADD R9, R21, 0x5 ;  /* 0x0000000515091836 */ /* 0x000fe20000000000 */
[----:B------:R-:W-:Y:S02]  /*0c30*/  FSEL R6, R7, R6, P3 ;  /* 0x0000000607067208 */ /* 0x000fe40001800000 */
[----:B--2---:R-:W-:Y:S02]  /*0c40*/  I2FP.F32.U32 R7, R16 ;  /* 0x0000001000077245 */ /* 0x004fe40000201000 */
[----:B0-----:R-:W-:Y:S02]  /*0c50*/  I2FP.F32.U32 R19, R23 ;  /* 0x0000001700137245 */ /* 0x001fe40000201000 */
[----:B------:R-:W-:-:S03]  /*0c60*/  FSETP.GT.AND P4, PT, R6, R7, PT ;  /* 0x000000070600720b */ /* 0x000fc60003f84000 */
[----:B------:R-:W-:Y:S01]  /*0c70*/  @P3 VIADD R9, R21, 0x6 ;  /* 0x0000000615093836 */ /* 0x000fe20000000000 */
[----:B------:R-:W-:-:S04]  /*0c80*/  FSEL R6, R7, R6, P4 ;  /* 0x0000000607067208 */ /* 0x000fc80002000000 */
[----:B------:R-:W-:-:S04]  /*0c90*/  FSETP.GT.AND P1, PT, R6, R19, PT ;  /* 0x000000130600720b */ /* 0x000fc80003f24000 */
[----:B------:R-:W-:Y:S01]  /*0ca0*/  FSEL R19, R19, R6, P1 ;  /* 0x0000000613137208 */ /* 0x000fe20000800000 */
[C---:B------:R-:W-:Y:S02]  /*0cb0*/  @P4 VIADD R9, R21.reuse, 0x7 ;  /* 0x0000000715094836 */ /* 0x040fe40000000000 */
[----:B------:R-:W-:-:S05]  /*0cc0*/  VIADD R21, R21, 0x8 ;  /* 0x0000000815157836 */ /* 0x000fca0000000000 */
[----:B------:R-:W-:-:S07]  /*0cd0*/  SEL R9, R21, R9, P1 ;  /* 0x0000000915097207 */ /* 0x000fce0000800000 */
.L_x_13:
[----:B------:R-:W-:Y:S05]  /*0ce0*/  BSYNC.RECONVERGENT B1 ;  /* 0x0000000000017941 */ /* 0x000fea0003800200 */
.L_x_12:
[----:B------:R-:W-:Y:S05]  /*0cf0*/  @!P0 BRA `(.L_x_7) ;  /* 0x0000000000f88947 */ /* 0x000fea0003800000 */
[----:B------:R-:W-:Y:S01]  /*0d00*/  LOP3.LUT R6, RZ, R11, RZ, 0x33, !PT ;  /* 0x0000000bff067212 */ /* 0x000fe200078e33ff */
[----:B------:R-:W-:Y:S04]  /*0d10*/  BSSY.RECONVERGENT B1, `(.L_x_14) ;  /* 0x0000023000017945 */ /* 0x000fe80003800200 */
[----:B------:R-:W-:-:S05]  /*0d20*/  IMAD.IADD R6, R17, 0x1, R6 ;  /* 0x0000000111067824 */ /* 0x000fca00078e0206 */
[----:B------:R-:W-:-:S04]  /*0d30*/  LOP3.LUT R6, R6, 0xffff, RZ, 0xc0, !PT ;  /* 0x0000ffff06067812 */ /* 0x000fc800078ec0ff */
[C---:B------:R-:W-:Y:S02]  /*0d40*/  LOP3.LUT R7, R6.reuse, 0x7, RZ, 0xc0, !PT ;  /* 0x0000000706077812 */ /* 0x040fe400078ec0ff */
[----:B------:R-:W-:-:S03]  /*0d50*/  LOP3.LUT R16, R6, 0x3, RZ, 0xc0, !PT ;  /* 0x0000000306107812 */ /* 0x000fc600078ec0ff */
[----:B------:R-:W-:Y:S01]  /*0d60*/  VIADD R7, R7, 0xffffffff ;  /* 0xffffffff07077836 */ /* 0x000fe20000000000 */
[----:B------:R-:W-:-:S04]  /*0d70*/  ISETP.NE.AND P1, PT, R16, RZ, PT ;  /* 0x000000ff1000720c */ /* 0x000fc80003f25270 */
[----:B------:R-:W-:-:S13]  /*0d80*/  ISETP.GE.U32.AND P0, PT, R7, 0x3, PT ;  /* 0x000000030700780c */ /* 0x000fda0003f06070 */
[----:B------:R-:W-:Y:S05]  /*0d90*/  @!P0 BRA `(.L_x_15) ;  /* 0x0000000000688947 */ /* 0x000fea0003800000 */
[----:B------:R-:W-:-:S05]  /*0da0*/  IMAD.WIDE R6, R21, 0x4, R2 ;  /* 0x0000000415067825 */ /* 0x000fca00078e0202 */
[----:B------:R-:W2:Y:S04]  /*0db0*/  LDG.E R18, desc[UR4][R6.64+0x4] ;  /* 0x0000040406127981 */ /* 0x000ea8000c1e1900 */
[----:B------:R-:W3:Y:S04]  /*0dc0*/  LDG.E R22, desc[UR4][R6.64+0x8] ;  /* 0x0000080406167981 */ /* 0x000ee8000c1e1900 */
[----:B------:R-:W4:Y:S04]  /*0dd0*/  LDG.E R23, desc[UR4][R6.64+0xc] ;  /* 0x00000c0406177981 */ /* 0x000f28000c1e1900 */
[----:B------:R-:W5:Y:S01]  /*0de0*/  LDG.E R25, desc[UR4][R6.64+0x10] ;  /* 0x0000100406197981 */ /* 0x000f62000c1e1900 */
[----:B--2---:R-:W0:Y:S08]  /*0df0*/  F2I.U32.TRUNC.NTZ R18, R18 ;  /* 0x0000001200127305 */ /* 0x004e30000020f000 */
[----:B---3--:R-:W1:Y:S01]  /*0e00*/  F2I.U32.TRUNC.NTZ R22, R22 ;  /* 0x0000001600167305 */ /* 0x008e62000020f000 */
[----:B0-----:R-:W-:-:S07]  /*0e10*/  I2FP.F32.U32 R20, R18 ;  /* 0x0000001200147245 */ /* 0x001fce0000201000 */
[----:B----4-:R-:W0:Y:S01]  /*0e20*/  F2I.U32.TRUNC.NTZ R23, R23 ;  /* 0x0000001700177305 */ /* 0x010e22000020f000 */
[----:B------:R-:W-:-:S04]  /*0e30*/  FSETP.GT.AND P0, PT, R19, R20, PT ;  /* 0x000000141300720b */ /* 0x000fc80003f04000 */
[----:B------:R-:W-:-:S03]  /*0e40*/  FSEL R20, R20, R19, P0 ;  /* 0x0000001314147208 */ /* 0x000fc60000000000 */
[----:B-----5:R-:W2:Y:S01]  /*0e50*/  F2I.U32.TRUNC.NTZ R25, R25 ;  /* 0x0000001900197305 */ /* 0x020ea2000020f000 */
[----:B-1----:R-:W-:-:S04]  /*0e60*/  I2FP.F32.U32 R19, R22 ;  /* 0x0000001600137245 */ /* 0x002fc80000201000 */
[----:B------:R-:W-:Y:S02]  /*0e70*/  FSETP.GT.AND P2, PT, R20, R19, PT ;  /* 0x000000131400720b */ /* 0x000fe40003f44000 */
[----:B0-----:R-:W-:Y:S01]  /*0e80*/  I2FP.F32.U32 R24, R23 ;  /* 0x0000001700187245 */ /* 0x001fe20000201000 */
[----:B------:R-:W-:Y:S01]  /*0e90*/  @P0 VIADD R9, R21, 0x1 ;  /* 0x0000000115090836 */ /* 0x000fe20000000000 */
[----:B------:R-:W-:-:S04]  /*0ea0*/  FSEL R19, R19, R20, P2 ;  /* 0x0000001413137208 */ /* 0x000fc80001000000 */
[----:B------:R-:W-:Y:S02]  /*0eb0*/  FSETP.GT.AND P3, PT, R19, R24, PT ;  /* 0x000000181300720b */ /* 0x000fe40003f64000 */
[----:B--2---:R-:W-:Y:S02]  /*0ec0*/  I2FP.F32.U32 R6, R25 ;  /* 0x0000001900067245 */ /* 0x004fe40000201000 */
[----:B------:R-:W-:Y:S01]  /*0ed0*/  FSEL R19, R24, R19, P3 ;  /* 0x0000001318137208 */ /* 0x000fe20001800000 */
[----:B------:R-:W-:-:S03]  /*0ee0*/  @P2 VIADD R9, R21, 0x2 ;  /* 0x0000000215092836 */ /* 0x000fc60000000000 */
[----:B------:R-:W-:-:S04]  /*0ef0*/  FSETP.GT.AND P0, PT, R19, R6, PT ;  /* 0x000000061300720b */ /* 0x000fc80003f04000 */
[----:B------:R-:W-:Y:S01]  /*0f00*/  FSEL R19, R6, R19, P0 ;  /* 0x0000001306137208 */ /* 0x000fe20000000000 */
[C---:B------:R-:W-:Y:S02]  /*0f10*/  @P3 VIADD R9, R21.reuse, 0x3 ;  /* 0x0000000315093836 */ /* 0x040fe40000000000 */
[----:B------:R-:W-:-:S05]  /*0f20*/  VIADD R21, R21, 0x4 ;  /* 0x0000000415157836 */ /* 0x000fca0000000000 */
[----:B------:R-:W-:-:S07]  /*0f30*/  SEL R9, R21, R9, P0 ;  /* 0x0000000915097207 */ /* 0x000fce0000000000 */
.L_x_15:
[----:B------:R-:W-:Y:S05]  /*0f40*/  BSYNC.RECONVERGENT B1 ;  /* 0x0000000000017941 */ /* 0x000fea0003800200 */
.L_x_14:
[----:B------:R-:W-:Y:S05]  /*0f50*/  @!P1 BRA `(.L_x_7) ;  /* 0x0000000000609947 */ /* 0x000fea0003800000 */
[----:B------:R-:W-:-:S05]  /*0f60*/  IMAD.WIDE R6, R21, 0x4, R2 ;  /* 0x0000000415067825 */ /* 0x000fca00078e0202 */
[----:B------:R-:W2:Y:S01]  /*0f70*/  LDG.E R18, desc[UR4][R6.64+0x4] ;  /* 0x0000040406127981 */ /* 0x000ea2000c1e1900 */
[----:B------:R-:W-:Y:S01]  /*0f80*/  ISETP.NE.AND P1, PT, R16, 0x1, PT ;  /* 0x000000011000780c */ /* 0x000fe20003f25270 */
[----:B--2---:R-:W0:Y:S02]  /*0f90*/  F2I.U32.TRUNC.NTZ R18, R18 ;  /* 0x0000001200127305 */ /* 0x004e24000020f000 */
[----:B0-----:R-:W-:-:S04]  /*0fa0*/  I2FP.F32.U32 R20, R18 ;  /* 0x0000001200147245 */ /* 0x001fc80000201000 */
[----:B------:R-:W-:-:S04]  /*0fb0*/  FSETP.GT.AND P0, PT, R19, R20, PT ;  /* 0x000000141300720b */ /* 0x000fc80003f04000 */
[----:B------:R-:W-:-:S09]  /*0fc0*/  FSEL R19, R20, R19, P0 ;  /* 0x0000001314137208 */ /* 0x000fd20000000000 */
[----:B------:R-:W-:Y:S01]  /*0fd0*/  @P0 VIADD R9, R21, 0x1 ;  /* 0x0000000115090836 */ /* 0x000fe20000000000 */
[----:B------:R-:W-:Y:S06]  /*0fe0*/  @!P1 BRA `(.L_x_7) ;  /* 0x00000000003c9947 */ /* 0x000fec0003800000 */
[----:B------:R-:W-:Y:S02]  /*0ff0*/  ISETP.NE.AND P2, PT, R16, 0x2, PT ;  /* 0x000000021000780c */ /* 0x000fe40003f45270 */
[----:B------:R-:W2:Y:S11]  /*1000*/  LDG.E R16, desc[UR4][R6.64+0x8] ;  /* 0x0000080406107981 */ /* 0x000eb6000c1e1900 */
[----:B------:R-:W3:Y:S01]  /*1010*/  @P2 LDG.E R20, desc[UR4][R6.64+0xc] ;  /* 0x00000c0406142981 */ /* 0x000ee2000c1e1900 */
[----:B------:R-:W-:Y:S01]  /*1020*/  PLOP3.LUT P3, PT, PT, PT, PT, 0x8, 0x80 ;  /* 0x000000000080781c */ /* 0x000fe20003f6e170 */
[----:B--2---:R-:W0:Y:S08]  /*1030*/  F2I.U32.TRUNC.NTZ R16, R16 ;  /* 0x0000001000107305 */ /* 0x004e30000020f000 */
[----:B---3--:R-:W1:Y:S01]  /*1040*/  @P2 F2I.U32.TRUNC.NTZ R20, R20 ;  /* 0x0000001400142305 */ /* 0x008e62000020f000 */
[----:B0-----:R-:W-:-:S04]  /*1050*/  I2FP.F32.U32 R18, R16 ;  /* 0x0000001000127245 */ /* 0x001fc80000201000 */
[----:B------:R-:W-:-:S04]  /*1060*/  FSETP.GT.AND P0, PT, R19, R18, PT ;  /* 0x000000121300720b */ /* 0x000fc80003f04000 */
[----:B------:R-:W-:Y:S02]  /*1070*/  FSEL R19, R18, R19, P0 ;  /* 0x0000001312137208 */ /* 0x000fe40000000000 */
[----:B-1----:R-:W-:-:S04]  /*1080*/  @P2 I2FP.F32.U32 R22, R20 ;  /* 0x0000001400162245 */ /* 0x002fc80000201000 */
[----:B------:R-:W-:-:S03]  /*1090*/  @P2 FSETP.GT.AND P1, PT, R19, R22, PT ;  /* 0x000000161300220b */ /* 0x000fc60003f24000 */
[----:B------:R-:W-:Y:S01]  /*10a0*/  @P0 VIADD R9, R21, 0x2 ;  /* 0x0000000215090836 */ /* 0x000fe20000000000 */
[----:B------:R-:W-:Y:S02]  /*10b0*/  @P2 PLOP3.LUT P3, PT, P1, PT, PT, 0x80, 0x8 ;  /* 0x000000000008281c */ /* 0x000fe40000f6f070 */
[----:B------:R-:W-:-:S11]  /*10c0*/  @P2 FSEL R19, R22, R19, P1 ;  /* 0x0000001316132208 */ /* 0x000fd60000800000 */
[----:B------:R-:W-:-:S07]  /*10d0*/  @P3 VIADD R9, R21, 0x3 ;  /* 0x0000000315093836 */ /* 0x000fce0000000000 */
.L_x_7:
[----:B------:R-:W-:Y:S05]  /*10e0*/  BSYNC.RECONVERGENT B0 ;  /* 0x0000000000007941 */ /* 0x000fea0003800200 */
.L_x_6:
[C---:B------:R-:W-:Y:S01]  /*10f0*/  ISETP.NE.AND P0, PT, R14.reuse, R9, PT ;  /* 0x000000090e00720c */ /* 0x040fe20003f05270 */
[----:B------:R-:W-:Y:S02]  /*1100*/  VIADD R14, R14, 0x1 ;  /* 0x000000010e0e7836 */ /* 0x000fe40000000000 */
[----:B------:R-:W-:Y:S02]  /*1110*/  VIADD R10, R10, 0x1 ;  /* 0x000000010a0a7836 */ /* 0x000fe40000000000 */
[----:B------:R-:W-:Y:S02]  /*1120*/  VIADD R11, R11, 0x1 ;  /* 0x000000010b0b7836 */ /* 0x000fe40000000000 */
[----:B------:R-:W-:-:S06]  /*1130*/  VIADD R12, R12, 0x1 ;  /* 0x000000010c0c7836 */ /* 0x000fcc0000000000 */
[----:B------:R-:W-:-:S05]  /*1140*/  @P0 IMAD.WIDE R2, R9, 0x4, R2 ;  /* 0x0000000409020825 */ /* 0x000fca00078e0202 */
[----:B------:R0:W-:Y:S04]  /*1150*/  @P0 STG.E desc[UR4][R2.64], R0 ;  /* 0x0000000002000986 */ /* 0x0001e8000c101904 */
[----:B------:R0:W-:Y:S01]  /*1160*/  @P0 STG.E desc[UR4][R4.64], R19 ;  /* 0x0000001304000986 */ /* 0x0001e2000c101904 */
[----:B------:R-:W-:-:S13]  /*1170*/  ISETP.GE.AND P0, PT, R14, R13, PT ;  /* 0x0000000d0e00720c */ /* 0x000fda0003f06270 */
[----:B0-----:R-:W-:Y:S05]  /*1180*/  @!P0 BRA `(.L_x_16) ;  /* 0xffffffec00e48947 */ /* 0x001fea000383ffff */
[----:B------:R-:W-:Y:S05]  /*1190*/  EXIT ;  /* 0x000000000000794d */ /* 0x000fea0003800000 */
.L_x_17:
        /* <DEDUP_REMOVED lines=14> */
.L_x_20:


//--------------------- .nv.shared.reserved.0     --------------------------
	.section	.nv.shared.reserved.0,"aw",@nobits
	.weak		__nv_reservedSMEM_offset_0_alias
	.size		__nv_reservedSMEM_offset_0_alias, 0, 64
	.other		__nv_reservedSMEM_offset_0_alias,@"STO_CUDA_RESERVED_SHARED STV_DEFAULT"
__nv_reservedSMEM_offset_0_alias:
	.zero		0
	.zero		64


//--------------------- .nv.constant0._Z16rellenarIndFrontffPiPf --------------------------
	.section	.nv.constant0._Z16rellenarIndFrontffPiPf,"a",@progbits
	.sectionflags	@""
	.align	4
.nv.constant0._Z16rellenarIndFrontffPiPf:
	.zero		920


//--------------------- .nv.constant0._Z10clasificarPfS_PiiS_ --------------------------
	.section	.nv.constant0._Z10clasificarPfS_PiiS_,"a",@progbits
	.sectionflags	@""
	.align	4
.nv.constant0._Z10clasificarPfS_PiiS_:
	.zero		936


//--------------------- .nv.constant0._Z15run_simple_sortPfPi --------------------------
	.section	.nv.constant0._Z15run_simple_sortPfPi,"a",@progbits
	.sectionflags	@""
	.align	4
.nv.constant0._Z15run_simple_sortPfPi:
	.zero		912


//--------------------- SYMBOLS --------------------------

	.type		.nv.reservedSmem.offset0,@object
	.size		.nv.reservedSmem.offset0,0x4
